	.target	sm_90a

	.elftype	@"ET_EXEC"


//--------------------- .note.nv.tkinfo           --------------------------
	.section	.note.nv.tkinfo,"",@"SHT_NOTE"
	.sectionflags	@"SHF_NOTE_NV_TKINFO"
	.tkinfo
        /*0018*/ 	.word	0x00000002
        /*0030*/ 	.string	""
        /*0030*/ 	.string	"ptxas"
        /*0030*/ 	.string	"Cuda compilation tools, release 13.0, V13.0.88"
        /*0030*/ 	.string	"Build cuda_13.0.r13.0/compiler.36424714_0"
        /*0030*/ 	.string	"-arch sm_90a -m 64 "



//--------------------- .note.nv.cuinfo           --------------------------
	.section	.note.nv.cuinfo,"",@"SHT_NOTE"
	.sectionflags	@"SHF_NOTE_NV_CUINFO"
        /*0018*/ 	.short	0x0002
        /*001a*/ 	.short	0x005a
        /*001c*/ 	.short	0x0082
	.zero		2


//--------------------- .nv.info                  --------------------------
	.section	.nv.info,"",@"SHT_CUDA_INFO"
	.align	4


	//----- nvinfo : EIATTR_REGCOUNT
	.align		4
        /*0000*/ 	.byte	0x04, 0x2f
        /*0002*/ 	.short	(.L_12 - .L_11)
	.align		4
.L_11:
        /*0004*/ 	.word	index@(_ZN7cutlass13device_kernelINS_4gemm6kernel13GemmUniversalIN4cute5tupleIJiiiiEEENS1_10collective13CollectiveMmaINS1_40MainloopSm90TmaGmmaWarpSpecializedSparseILi11ENS5_IJNS4_1CILi1EEENSA_ILi2EEESB_EEENS1_32KernelTmaWarpSpecializedPingpongEEENS5_IJNSA_ILi64EEENSA_ILi128EEESG_EEENS_10bfloat16_tENS5_IJNS4_6LayoutINS5_IJiNS5_IJSC_iEEEiEEENS5_IJlNS5_IJSB_SC_EEElEEEEENSK_INS5_IJNS5_IJNS5_IJNSA_ILi8EEESC_NSA_ILi4EEEEEEiEEENS5_IJNS5_IJNSA_ILi16EEESC_SC_EEEiEEEiEEENS5_IJNS5_IJNS5_IJSG_SU_NSA_ILi1024EEEEEENSA_ILi4096EEEEEENS5_IJNS5_IJSB_NSA_ILi512EEENSA_ILi32EEEEEElEEElEEEEEEEESJ_NS5_IJlSB_lEEENS4_8TiledMMAINS4_8MMA_AtomIJNS4_4SM904GMMA6SPARSE29GMMA_64x128x32_F32BF16BF16_SSILNS1D_5MajorE0ELS1G_0ELNS1D_7ScaleInE1ELS1H_1ELNS1D_9SparseSelE0EEEEEENSK_INS5_IJSB_SB_SB_EEENS5_IJNSA_ILi0EEES1M_S1M_EEEEENS5_IJNS4_10UnderscoreES1P_S1P_EEEEENS4_23SM90_TMA_LOAD_MULTICASTENS4_14ComposedLayoutINS4_7SwizzleILi2ELi4ELi3EEENS4_25smem_sparse_ptr_flag_bitsILi2ELi16EEENSK_INS5_IJNS5_IJSB_SQ_EEENS5_IJSC_S13_EEEEEENS5_IJNS5_IJS1M_SG_EEESN_EEEEEEEvNS4_8identityENS4_13SM90_TMA_LOADENS1T_INS1U_ILi3ELi4ELi3EEENS4_18smem_ptr_flag_bitsILi16EEENSK_INS5_IJSQ_SG_EEENS5_IJSG_SB_EEEEEEEvS25_EENS_8epilogue10collective6detail29Sm90TmaWarpSpecializedAdapterINS2G_15DefaultEpilogueIfNS5_IJSB_llEEES2K_NS2F_6thread17LinearCombinationIfLi1EffLNS2L_9ScaleType4KindE0ELNS_15FloatRoundStyleE2EfEENS1_15EpilogueDefaultEEEEEvvEEEEvNT_6ParamsE)
        /*0008*/ 	.word	0x000000a8


	//----- nvinfo : EIATTR_FRAME_SIZE
	.align		4
.L_12:
        /*000c*/ 	.byte	0x04, 0x11
        /*000e*/ 	.short	(.L_14 - .L_13)
	.align		4
.L_13:
        /*0010*/ 	.word	index@(_ZN7cutlass13device_kernelINS_4gemm6kernel13GemmUniversalIN4cute5tupleIJiiiiEEENS1_10collective13CollectiveMmaINS1_40MainloopSm90TmaGmmaWarpSpecializedSparseILi11ENS5_IJNS4_1CILi1EEENSA_ILi2EEESB_EEENS1_32KernelTmaWarpSpecializedPingpongEEENS5_IJNSA_ILi64EEENSA_ILi128EEESG_EEENS_10bfloat16_tENS5_IJNS4_6LayoutINS5_IJiNS5_IJSC_iEEEiEEENS5_IJlNS5_IJSB_SC_EEElEEEEENSK_INS5_IJNS5_IJNS5_IJNSA_ILi8EEESC_NSA_ILi4EEEEEEiEEENS5_IJNS5_IJNSA_ILi16EEESC_SC_EEEiEEEiEEENS5_IJNS5_IJNS5_IJSG_SU_NSA_ILi1024EEEEEENSA_ILi4096EEEEEENS5_IJNS5_IJSB_NSA_ILi512EEENSA_ILi32EEEEEElEEElEEEEEEEESJ_NS5_IJlSB_lEEENS4_8TiledMMAINS4_8MMA_AtomIJNS4_4SM904GMMA6SPARSE29GMMA_64x128x32_F32BF16BF16_SSILNS1D_5MajorE0ELS1G_0ELNS1D_7ScaleInE1ELS1H_1ELNS1D_9SparseSelE0EEEEEENSK_INS5_IJSB_SB_SB_EEENS5_IJNSA_ILi0EEES1M_S1M_EEEEENS5_IJNS4_10UnderscoreES1P_S1P_EEEEENS4_23SM90_TMA_LOAD_MULTICASTENS4_14ComposedLayoutINS4_7SwizzleILi2ELi4ELi3EEENS4_25smem_sparse_ptr_flag_bitsILi2ELi16EEENSK_INS5_IJNS5_IJSB_SQ_EEENS5_IJSC_S13_EEEEEENS5_IJNS5_IJS1M_SG_EEESN_EEEEEEEvNS4_8identityENS4_13SM90_TMA_LOADENS1T_INS1U_ILi3ELi4ELi3EEENS4_18smem_ptr_flag_bitsILi16EEENSK_INS5_IJSQ_SG_EEENS5_IJSG_SB_EEEEEEEvS25_EENS_8epilogue10collective6detail29Sm90TmaWarpSpecializedAdapterINS2G_15DefaultEpilogueIfNS5_IJSB_llEEES2K_NS2F_6thread17LinearCombinationIfLi1EffLNS2L_9ScaleType4KindE0ELNS_15FloatRoundStyleE2EfEENS1_15EpilogueDefaultEEEEEvvEEEEvNT_6ParamsE)
        /*0014*/ 	.word	0x00000000


	//----- nvinfo : EIATTR_MIN_STACK_SIZE
	.align		4
.L_14:
        /*0018*/ 	.byte	0x04, 0x12
        /*001a*/ 	.short	(.L_16 - .L_15)
	.align		4
.L_15:
        /*001c*/ 	.word	index@(_ZN7cutlass13device_kernelINS_4gemm6kernel13GemmUniversalIN4cute5tupleIJiiiiEEENS1_10collective13CollectiveMmaINS1_40MainloopSm90TmaGmmaWarpSpecializedSparseILi11ENS5_IJNS4_1CILi1EEENSA_ILi2EEESB_EEENS1_32KernelTmaWarpSpecializedPingpongEEENS5_IJNSA_ILi64EEENSA_ILi128EEESG_EEENS_10bfloat16_tENS5_IJNS4_6LayoutINS5_IJiNS5_IJSC_iEEEiEEENS5_IJlNS5_IJSB_SC_EEElEEEEENSK_INS5_IJNS5_IJNS5_IJNSA_ILi8EEESC_NSA_ILi4EEEEEEiEEENS5_IJNS5_IJNSA_ILi16EEESC_SC_EEEiEEEiEEENS5_IJNS5_IJNS5_IJSG_SU_NSA_ILi1024EEEEEENSA_ILi4096EEEEEENS5_IJNS5_IJSB_NSA_ILi512EEENSA_ILi32EEEEEElEEElEEEEEEEESJ_NS5_IJlSB_lEEENS4_8TiledMMAINS4_8MMA_AtomIJNS4_4SM904GMMA6SPARSE29GMMA_64x128x32_F32BF16BF16_SSILNS1D_5MajorE0ELS1G_0ELNS1D_7ScaleInE1ELS1H_1ELNS1D_9SparseSelE0EEEEEENSK_INS5_IJSB_SB_SB_EEENS5_IJNSA_ILi0EEES1M_S1M_EEEEENS5_IJNS4_10UnderscoreES1P_S1P_EEEEENS4_23SM90_TMA_LOAD_MULTICASTENS4_14ComposedLayoutINS4_7SwizzleILi2ELi4ELi3EEENS4_25smem_sparse_ptr_flag_bitsILi2ELi16EEENSK_INS5_IJNS5_IJSB_SQ_EEENS5_IJSC_S13_EEEEEENS5_IJNS5_IJS1M_SG_EEESN_EEEEEEEvNS4_8identityENS4_13SM90_TMA_LOADENS1T_INS1U_ILi3ELi4ELi3EEENS4_18smem_ptr_flag_bitsILi16EEENSK_INS5_IJSQ_SG_EEENS5_IJSG_SB_EEEEEEEvS25_EENS_8epilogue10collective6detail29Sm90TmaWarpSpecializedAdapterINS2G_15DefaultEpilogueIfNS5_IJSB_llEEES2K_NS2F_6thread17LinearCombinationIfLi1EffLNS2L_9ScaleType4KindE0ELNS_15FloatRoundStyleE2EfEENS1_15EpilogueDefaultEEEEEvvEEEEvNT_6ParamsE)
        /*0020*/ 	.word	0x00000000
.L_16:


//--------------------- .nv.compat                --------------------------
	.section	.nv.compat,"",@"SHT_CUDA_COMPAT_INFO"
	.align	4
        /*0000*/ 	.byte	0x02, 0x09, 0x01, 0x00, 0x02, 0x02, 0x04, 0x00, 0x02, 0x05, 0x05, 0x00, 0x03, 0x07, 0x01, 0x01
        /*0010*/ 	.byte	0x02, 0x03, 0x01, 0x00, 0x02, 0x06, 0x01, 0x00, 0x04, 0x0b, 0x08, 0x00, 0x00, 0x00, 0x00, 0x00
        /*0020*/ 	.byte	0x00, 0x00, 0x00, 0x00


//--------------------- .nv.info._ZN7cutlass13device_kernelINS_4gemm6kernel13GemmUniversalIN4cute5tupleIJiiiiEEENS1_10collective13CollectiveMmaINS1_40MainloopSm90TmaGmmaWarpSpecializedSparseILi11ENS5_IJNS4_1CILi1EEENSA_ILi2EEESB_EEENS1_32KernelTmaWarpSpecializedPingpongEEENS5_IJNSA_ILi64EEENSA_ILi128EEESG_EEENS_10bfloat16_tENS5_IJNS4_6LayoutINS5_IJiNS5_IJSC_iEEEiEEENS5_IJlNS5_IJSB_SC_EEElEEEEENSK_INS5_IJNS5_IJNS5_IJNSA_ILi8EEESC_NSA_ILi4EEEEEEiEEENS5_IJNS5_IJNSA_ILi16EEESC_SC_EEEiEEEiEEENS5_IJNS5_IJNS5_IJSG_SU_NSA_ILi1024EEEEEENSA_ILi4096EEEEEENS5_IJNS5_IJSB_NSA_ILi512EEENSA_ILi32EEEEEElEEElEEEEEEEESJ_NS5_IJlSB_lEEENS4_8TiledMMAINS4_8MMA_AtomIJNS4_4SM904GMMA6SPARSE29GMMA_64x128x32_F32BF16BF16_SSILNS1D_5MajorE0ELS1G_0ELNS1D_7ScaleInE1ELS1H_1ELNS1D_9SparseSelE0EEEEEENSK_INS5_IJSB_SB_SB_EEENS5_IJNSA_ILi0EEES1M_S1M_EEEEENS5_IJNS4_10UnderscoreES1P_S1P_EEEEENS4_23SM90_TMA_LOAD_MULTICASTENS4_14ComposedLayoutINS4_7SwizzleILi2ELi4ELi3EEENS4_25smem_sparse_ptr_flag_bitsILi2ELi16EEENSK_INS5_IJNS5_IJSB_SQ_EEENS5_IJSC_S13_EEEEEENS5_IJNS5_IJS1M_SG_EEESN_EEEEEEEvNS4_8identityENS4_13SM90_TMA_LOADENS1T_INS1U_ILi3ELi4ELi3EEENS4_18smem_ptr_flag_bitsILi16EEENSK_INS5_IJSQ_SG_EEENS5_IJSG_SB_EEEEEEEvS25_EENS_8epilogue10collective6detail29Sm90TmaWarpSpecializedAdapterINS2G_15DefaultEpilogueIfNS5_IJSB_llEEES2K_NS2F_6thread17LinearCombinationIfLi1EffLNS2L_9ScaleType4KindE0ELNS_15FloatRoundStyleE2EfEENS1_15EpilogueDefaultEEEEEvvEEEEvNT_6ParamsE --------------------------
	.section	.nv.info._ZN7cutlass13device_kernelINS_4gemm6kernel13GemmUniversalIN4cute5tupleIJiiiiEEENS1_10collective13CollectiveMmaINS1_40MainloopSm90TmaGmmaWarpSpecializedSparseILi11ENS5_IJNS4_1CILi1EEENSA_ILi2EEESB_EEENS1_32KernelTmaWarpSpecializedPingpongEEENS5_IJNSA_ILi64EEENSA_ILi128EEESG_EEENS_10bfloat16_tENS5_IJNS4_6LayoutINS5_IJiNS5_IJSC_iEEEiEEENS5_IJlNS5_IJSB_SC_EEElEEEEENSK_INS5_IJNS5_IJNS5_IJNSA_ILi8EEESC_NSA_ILi4EEEEEEiEEENS5_IJNS5_IJNSA_ILi16EEESC_SC_EEEiEEEiEEENS5_IJNS5_IJNS5_IJSG_SU_NSA_ILi1024EEEEEENSA_ILi4096EEEEEENS5_IJNS5_IJSB_NSA_ILi512EEENSA_ILi32EEEEEElEEElEEEEEEEESJ_NS5_IJlSB_lEEENS4_8TiledMMAINS4_8MMA_AtomIJNS4_4SM904GMMA6SPARSE29GMMA_64x128x32_F32BF16BF16_SSILNS1D_5MajorE0ELS1G_0ELNS1D_7ScaleInE1ELS1H_1ELNS1D_9SparseSelE0EEEEEENSK_INS5_IJSB_SB_SB_EEENS5_IJNSA_ILi0EEES1M_S1M_EEEEENS5_IJNS4_10UnderscoreES1P_S1P_EEEEENS4_23SM90_TMA_LOAD_MULTICASTENS4_14ComposedLayoutINS4_7SwizzleILi2ELi4ELi3EEENS4_25smem_sparse_ptr_flag_bitsILi2ELi16EEENSK_INS5_IJNS5_IJSB_SQ_EEENS5_IJSC_S13_EEEEEENS5_IJNS5_IJS1M_SG_EEESN_EEEEEEEvNS4_8identityENS4_13SM90_TMA_LOADENS1T_INS1U_ILi3ELi4ELi3EEENS4_18smem_ptr_flag_bitsILi16EEENSK_INS5_IJSQ_SG_EEENS5_IJSG_SB_EEEEEEEvS25_EENS_8epilogue10collective6detail29Sm90TmaWarpSpecializedAdapterINS2G_15DefaultEpilogueIfNS5_IJSB_llEEES2K_NS2F_6thread17LinearCombinationIfLi1EffLNS2L_9ScaleType4KindE0ELNS_15FloatRoundStyleE2EfEENS1_15EpilogueDefaultEEEEEvvEEEEvNT_6ParamsE,"",@"SHT_CUDA_INFO"
	.sectionflags	@""
	.align	4


	//----- nvinfo : EIATTR_CUDA_API_VERSION
	.align		4
        /*0000*/ 	.byte	0x04, 0x37
        /*0002*/ 	.short	(.L_18 - .L_17)
.L_17:
        /*0004*/ 	.word	0x00000082


	//----- nvinfo : EIATTR_KPARAM_INFO
	.align		4
.L_18:
        /*0008*/ 	.byte	0x04, 0x17
        /*000a*/ 	.short	(.L_20 - .L_19)
.L_19:
        /*000c*/ 	.word	0x00000000
        /*0010*/ 	.short	0x0000
        /*0012*/ 	.short	0x0070
        /*0014*/ 	.byte	0x00, 0xf0, 0x01, 0x14


	//----- nvinfo : EIATTR_SPARSE_MMA_MASK
	.align		4
.L_20:
        /*0018*/ 	.byte	0x03, 0x50
        /*001a*/ 	.short	0x0002


	//----- nvinfo : EIATTR_MAXREG_COUNT
	.align		4
        /*001c*/ 	.byte	0x03, 0x1b
        /*001e*/ 	.short	0x00a8


	//----- nvinfo : EIATTR_NUM_BARRIERS
	.align		4
        /*0020*/ 	.byte	0x02, 0x4c
        /*0022*/ 	.byte	0x01
	.zero		1


	//----- nvinfo : EIATTR_MERCURY_ISA_VERSION
	.align		4
        /*0024*/ 	.byte	0x03, 0x5f
        /*0026*/ 	.short	0x0101


	//----- nvinfo : EIATTR_INT_WARP_WIDE_INSTR_OFFSETS
	.align		4
        /*0028*/ 	.byte	0x04, 0x31
        /*002a*/ 	.short	(.L_22 - .L_21)


	//   ....[0]....
.L_21:
        /*002c*/ 	.word	0x000005f0


	//   ....[1]....
        /*0030*/ 	.word	0x00000630


	//   ....[2]....
        /*0034*/ 	.word	0x00000780


	//   ....[3]....
        /*0038*/ 	.word	0x00000790


	//   ....[4]....
        /*003c*/ 	.word	0x000007b0


	//   ....[5]....
        /*0040*/ 	.word	0x000007c0


	//   ....[6]....
        /*0044*/ 	.word	0x00000850


	//   ....[7]....
        /*0048*/ 	.word	0x000008b0


	//----- nvinfo : EIATTR_COOP_GROUP_MASK_REGIDS
	.align		4
.L_22:
        /*004c*/ 	.byte	0x04, 0x29
        /*004e*/ 	.short	(.L_24 - .L_23)


	//   ....[0]....
.L_23:
        /*0050*/ 	.word	0xffffffff


	//   ....[1]....
        /*0054*/ 	.word	0xffffffff


	//   ....[2]....
        /*0058*/ 	.word	0xffffffff


	//   ....[3]....
        /*005c*/ 	.word	0xffffffff


	//   ....[4]....
        /*0060*/ 	.word	0xffffffff


	//   ....[5]....
        /*0064*/ 	.word	0xffffffff


	//   ....[6]....
        /*0068*/ 	.word	0xffffffff


	//----- nvinfo : EIATTR_COOP_GROUP_INSTR_OFFSETS
	.align		4
.L_24:
        /*006c*/ 	.byte	0x04, 0x28
        /*006e*/ 	.short	(.L_26 - .L_25)


	//   ....[0]....
.L_25:
        /*0070*/ 	.word	0x00000060


	//   ....[1]....
        /*0074*/ 	.word	0x00000070


	//   ....[2]....
        /*0078*/ 	.word	0x00000160


	//   ....[3]....
        /*007c*/ 	.word	0x00000410


	//   ....[4]....
        /*0080*/ 	.word	0x00000450


	//   ....[5]....
        /*0084*/ 	.word	0x000004d0


	//   ....[6]....
        /*0088*/ 	.word	0x00000a10


	//----- nvinfo : EIATTR_REG_RECONFIG
	.align		4
.L_26:
        /*008c*/ 	.byte	0x01, 0x54
	.zero		2


	//----- nvinfo : EIATTR_MBARRIER_INSTR_OFFSETS
	.align		4
        /*0090*/ 	.byte	0x04, 0x39
        /*0092*/ 	.short	(.L_28 - .L_27)


	//   ....[0]....
.L_27:
        /*0094*/ 	.word	0x00000290
        /*0098*/ 	.word	0x000000ff
        /*009c*/ 	.word	0x00000000
        /*00a0*/ 	.short	0x0100
        /*00a2*/ 	.byte	0x08
	.zero		1


	//   ....[1]....
        /*00a4*/ 	.word	0x000002a0
        /*00a8*/ 	.word	0x000000ff
        /*00ac*/ 	.word	0x00000058
        /*00b0*/ 	.short	0x0100
        /*00b2*/ 	.byte	0x08
	.zero		1


	//   ....[2]....
        /*00b4*/ 	.word	0x000002b0
        /*00b8*/ 	.word	0x000000ff
        /*00bc*/ 	.word	0x00000008
        /*00c0*/ 	.short	0x0100
        /*00c2*/ 	.byte	0x08
	.zero		1


	//   ....[3]....
        /*00c4*/ 	.word	0x000002c0
        /*00c8*/ 	.word	0x000000ff
        /*00cc*/ 	.word	0x00000060
        /*00d0*/ 	.short	0x0100
        /*00d2*/ 	.byte	0x08
	.zero		1


	//   ....[4]....
        /*00d4*/ 	.word	0x000002d0
        /*00d8*/ 	.word	0x000000ff
        /*00dc*/ 	.word	0x00000010
        /*00e0*/ 	.short	0x0100
        /*00e2*/ 	.byte	0x08
	.zero		1


	//   ....[5]....
        /*00e4*/ 	.word	0x000002e0
        /*00e8*/ 	.word	0x000000ff
        /*00ec*/ 	.word	0x00000068
        /*00f0*/ 	.short	0x0100
        /*00f2*/ 	.byte	0x08
	.zero		1


	//   ....[6]....
        /*00f4*/ 	.word	0x000002f0
        /*00f8*/ 	.word	0x000000ff
        /*00fc*/ 	.word	0x00000018
        /*0100*/ 	.short	0x0100
        /*0102*/ 	.byte	0x08
	.zero		1


	//   ....[7]....
        /*0104*/ 	.word	0x00000300
        /*0108*/ 	.word	0x000000ff
        /*010c*/ 	.word	0x00000070
        /*0110*/ 	.short	0x0100
        /*0112*/ 	.byte	0x08
	.zero		1


	//   ....[8]....
        /*0114*/ 	.word	0x00000310
        /*0118*/ 	.word	0x000000ff
        /*011c*/ 	.word	0x00000020
        /*0120*/ 	.short	0x0100
        /*0122*/ 	.byte	0x08
	.zero		1


	//   ....[9]....
        /*0124*/ 	.word	0x00000320
        /*0128*/ 	.word	0x000000ff
        /*012c*/ 	.word	0x00000078
        /*0130*/ 	.short	0x0100
        /*0132*/ 	.byte	0x08
	.zero		1


	//   ....[10]....
        /*0134*/ 	.word	0x00000330
        /*0138*/ 	.word	0x000000ff
        /*013c*/ 	.word	0x00000028
        /*0140*/ 	.short	0x0100
        /*0142*/ 	.byte	0x08
	.zero		1


	//   ....[11]....
        /*0144*/ 	.word	0x00000340
        /*0148*/ 	.word	0x000000ff
        /*014c*/ 	.word	0x00000080
        /*0150*/ 	.short	0x0100
        /*0152*/ 	.byte	0x08
	.zero		1


	//   ....[12]....
        /*0154*/ 	.word	0x00000350
        /*0158*/ 	.word	0x000000ff
        /*015c*/ 	.word	0x00000030
        /*0160*/ 	.short	0x0100
        /*0162*/ 	.byte	0x08
	.zero		1


	//   ....[13]....
        /*0164*/ 	.word	0x00000360
        /*0168*/ 	.word	0x000000ff
        /*016c*/ 	.word	0x00000088
        /*0170*/ 	.short	0x0100
        /*0172*/ 	.byte	0x08
	.zero		1


	//   ....[14]....
        /*0174*/ 	.word	0x00000370
        /*0178*/ 	.word	0x000000ff
        /*017c*/ 	.word	0x00000038
        /*0180*/ 	.short	0x0100
        /*0182*/ 	.byte	0x08
	.zero		1


	//   ....[15]....
        /*0184*/ 	.word	0x00000380
        /*0188*/ 	.word	0x000000ff
        /*018c*/ 	.word	0x00000090
        /*0190*/ 	.short	0x0100
        /*0192*/ 	.byte	0x08
	.zero		1


	//   ....[16]....
        /*0194*/ 	.word	0x00000390
        /*0198*/ 	.word	0x000000ff
        /*019c*/ 	.word	0x00000040
        /*01a0*/ 	.short	0x0100
        /*01a2*/ 	.byte	0x08
	.zero		1


	//   ....[17]....
        /*01a4*/ 	.word	0x000003a0
        /*01a8*/ 	.word	0x000000ff
        /*01ac*/ 	.word	0x00000098
        /*01b0*/ 	.short	0x0100
        /*01b2*/ 	.byte	0x08
	.zero		1


	//   ....[18]....
        /*01b4*/ 	.word	0x000003b0
        /*01b8*/ 	.word	0x000000ff
        /*01bc*/ 	.word	0x00000048
        /*01c0*/ 	.short	0x0100
        /*01c2*/ 	.byte	0x08
	.zero		1


	//   ....[19]....
        /*01c4*/ 	.word	0x000003c0
        /*01c8*/ 	.word	0x000000ff
        /*01cc*/ 	.word	0x000000a0
        /*01d0*/ 	.short	0x0100
        /*01d2*/ 	.byte	0x08
	.zero		1


	//   ....[20]....
        /*01d4*/ 	.word	0x000003d0
        /*01d8*/ 	.word	0x000000ff
        /*01dc*/ 	.word	0x00000050
        /*01e0*/ 	.short	0x0100
        /*01e2*/ 	.byte	0x08
	.zero		1


	//   ....[21]....
        /*01e4*/ 	.word	0x000003e0
        /*01e8*/ 	.word	0x000000ff
        /*01ec*/ 	.word	0x000000a8
        /*01f0*/ 	.short	0x0100
        /*01f2*/ 	.byte	0x08
	.zero		1


	//   ....[22]....
        /*01f4*/ 	.word	0x000008e0
        /*01f8*/ 	.word	0x000000ff
        /*01fc*/ 	.word	0x000000e0
        /*0200*/ 	.short	0x0100
        /*0202*/ 	.byte	0x08
	.zero		1


	//   ....[23]....
        /*0204*/ 	.word	0x00000970
        /*0208*/ 	.word	0x000000ff
        /*020c*/ 	.word	0x000000e8
        /*0210*/ 	.short	0x0100
        /*0212*/ 	.byte	0x08
	.zero		1


	//   ....[24]....
        /*0214*/ 	.word	0x00000990
        /*0218*/ 	.word	0x000000ff
        /*021c*/ 	.word	0x000000c0
        /*0220*/ 	.short	0x0100
        /*0222*/ 	.byte	0x09
	.zero		1


	//   ....[25]....
        /*0224*/ 	.word	0x000009a0
        /*0228*/ 	.word	0x000000ff
        /*022c*/ 	.word	0x000000c8
        /*0230*/ 	.short	0x0100
        /*0232*/ 	.byte	0x09
	.zero		1


	//   ....[26]....
        /*0234*/ 	.word	0x000009b0
        /*0238*/ 	.word	0x000000ff
        /*023c*/ 	.word	0x000000d0
        /*0240*/ 	.short	0x0100
        /*0242*/ 	.byte	0x09
	.zero		1


	//   ....[27]....
        /*0244*/ 	.word	0x000009c0
        /*0248*/ 	.word	0x000000ff
        /*024c*/ 	.word	0x000000d8
        /*0250*/ 	.short	0x0100
        /*0252*/ 	.byte	0x09
	.zero		1


	//   ....[28]....
        /*0254*/ 	.word	0x000017f0
        /*0258*/ 	.word	0x000000ff
        /*025c*/ 	.word	0xfffffff8
        /*0260*/ 	.short	0x010a
        /*0262*/ 	.byte	0x0c
	.zero		1


	//   ....[29]....
        /*0264*/ 	.word	0x00001ac0
        /*0268*/ 	.word	0x000000ff
        /*026c*/ 	.word	0x00000000
        /*0270*/ 	.short	0x010a
        /*0272*/ 	.byte	0x08
	.zero		1


	//   ....[30]....
        /*0274*/ 	.word	0x00001b20
        /*0278*/ 	.word	0x000000ff
        /*027c*/ 	.word	0x00000000
        /*0280*/ 	.short	0x010a
        /*0282*/ 	.byte	0x08
	.zero		1


	//   ....[31]....
        /*0284*/ 	.word	0x00001c70
        /*0288*/ 	.word	0x00000015
        /*028c*/ 	.word	0x00000000
        /*0290*/ 	.short	0x0101
        /*0292*/ 	.byte	0x3f
	.zero		1


	//   ....[32]....
        /*0294*/ 	.word	0x00001df0
        /*0298*/ 	.word	0x00000014
        /*029c*/ 	.word	0x00000000
        /*02a0*/ 	.short	0x0101
        /*02a2*/ 	.byte	0x14
	.zero		1


	//   ....[33]....
        /*02a4*/ 	.word	0x00001e40
        /*02a8*/ 	.word	0x000000ff
        /*02ac*/ 	.word	0x00000008
        /*02b0*/ 	.short	0x010a
        /*02b2*/ 	.byte	0x0c
	.zero		1


	//   ....[34]....
        /*02b4*/ 	.word	0x00006a50
        /*02b8*/ 	.word	0x00000004
        /*02bc*/ 	.word	0x00000000
        /*02c0*/ 	.short	0x0101
        /*02c2*/ 	.byte	0x14
	.zero		1


	//   ....[35]....
        /*02c4*/ 	.word	0x000073c0
        /*02c8*/ 	.word	0x00000014
        /*02cc*/ 	.word	0x00000058
        /*02d0*/ 	.short	0x010a
        /*02d2*/ 	.byte	0x3f
	.zero		1


	//   ....[36]....
        /*02d4*/ 	.word	0x00007820
        /*02d8*/ 	.word	0x0000000a
        /*02dc*/ 	.word	0x000000e8
        /*02e0*/ 	.short	0x0101
        /*02e2*/ 	.byte	0x3f
	.zero		1


	//   ....[37]....
        /*02e4*/ 	.word	0x00007f90
        /*02e8*/ 	.word	0x00000005
        /*02ec*/ 	.word	0x00000000
        /*02f0*/ 	.short	0x010a
        /*02f2*/ 	.byte	0x3f
	.zero		1


	//   ....[38]....
        /*02f4*/ 	.word	0x00008010
        /*02f8*/ 	.word	0x00000007
        /*02fc*/ 	.word	0x00000000
        /*0300*/ 	.short	0x010a
        /*0302*/ 	.byte	0x3f
	.zero		1


	//   ....[39]....
        /*0304*/ 	.word	0x000080a0
        /*0308*/ 	.word	0x00000006
        /*030c*/ 	.word	0x00000000
        /*0310*/ 	.short	0x010a
        /*0312*/ 	.byte	0x3f
	.zero		1


	//   ....[40]....
        /*0314*/ 	.word	0x00008130
        /*0318*/ 	.word	0x00000009
        /*031c*/ 	.word	0x00000000
        /*0320*/ 	.short	0x010a
        /*0322*/ 	.byte	0x3f
	.zero		1


	//   ....[41]....
        /*0324*/ 	.word	0x000081c0
        /*0328*/ 	.word	0x00000006
        /*032c*/ 	.word	0x00000000
        /*0330*/ 	.short	0x010a
        /*0332*/ 	.byte	0x3f
	.zero		1


	//   ....[42]....
        /*0334*/ 	.word	0x00008250
        /*0338*/ 	.word	0x00000009
        /*033c*/ 	.word	0x00000000
        /*0340*/ 	.short	0x010a
        /*0342*/ 	.byte	0x3f
	.zero		1


	//   ....[43]....
        /*0344*/ 	.word	0x000082e0
        /*0348*/ 	.word	0x00000006
        /*034c*/ 	.word	0x00000000
        /*0350*/ 	.short	0x010a
        /*0352*/ 	.byte	0x3f
	.zero		1


	//   ....[44]....
        /*0354*/ 	.word	0x00008370
        /*0358*/ 	.word	0x00000009
        /*035c*/ 	.word	0x00000000
        /*0360*/ 	.short	0x010a
        /*0362*/ 	.byte	0x3f
	.zero		1


	//   ....[45]....
        /*0364*/ 	.word	0x00008400
        /*0368*/ 	.word	0x00000008
        /*036c*/ 	.word	0x00000000
        /*0370*/ 	.short	0x010a
        /*0372*/ 	.byte	0x3f
	.zero		1


	//   ....[46]....
        /*0374*/ 	.word	0x00008490
        /*0378*/ 	.word	0x0000000b
        /*037c*/ 	.word	0x00000000
        /*0380*/ 	.short	0x010a
        /*0382*/ 	.byte	0x3f
	.zero		1


	//   ....[47]....
        /*0384*/ 	.word	0x00008520
        /*0388*/ 	.word	0x00000003
        /*038c*/ 	.word	0x00000000
        /*0390*/ 	.short	0x010a
        /*0392*/ 	.byte	0x3f
	.zero		1


	//   ....[48]....
        /*0394*/ 	.word	0x00008590
        /*0398*/ 	.word	0x00000014
        /*039c*/ 	.word	0xfffffff8
        /*03a0*/ 	.short	0x010a
        /*03a2*/ 	.byte	0x3f
	.zero		1


	//   ....[49]....
        /*03a4*/ 	.word	0x000085f0
        /*03a8*/ 	.word	0x00000017
        /*03ac*/ 	.word	0x00000000
        /*03b0*/ 	.short	0x010a
        /*03b2*/ 	.byte	0x3f
	.zero		1


	//   ....[50]....
        /*03b4*/ 	.word	0x00008650
        /*03b8*/ 	.word	0x00000014
        /*03bc*/ 	.word	0x00000008
        /*03c0*/ 	.short	0x010a
        /*03c2*/ 	.byte	0x3f
	.zero		1


	//   ....[51]....
        /*03c4*/ 	.word	0x00008720
        /*03c8*/ 	.word	0x00000014
        /*03cc*/ 	.word	0x00000058
        /*03d0*/ 	.short	0x010a
        /*03d2*/ 	.byte	0x3f
	.zero		1


	//   ....[52]....
        /*03d4*/ 	.word	0x00008800
        /*03d8*/ 	.word	0x00000005
        /*03dc*/ 	.word	0x00000000
        /*03e0*/ 	.short	0x010a
        /*03e2*/ 	.byte	0x3f
	.zero		1


	//   ....[53]....
        /*03e4*/ 	.word	0x00008850
        /*03e8*/ 	.word	0x00000007
        /*03ec*/ 	.word	0x00000000
        /*03f0*/ 	.short	0x010a
        /*03f2*/ 	.byte	0x3f
	.zero		1


	//   ....[54]....
        /*03f4*/ 	.word	0x000088a0
        /*03f8*/ 	.word	0x00000006
        /*03fc*/ 	.word	0x00000000
        /*0400*/ 	.short	0x010a
        /*0402*/ 	.byte	0x3f
	.zero		1


	//   ....[55]....
        /*0404*/ 	.word	0x000088f0
        /*0408*/ 	.word	0x00000009
        /*040c*/ 	.word	0x00000000
        /*0410*/ 	.short	0x010a
        /*0412*/ 	.byte	0x3f
	.zero		1


	//   ....[56]....
        /*0414*/ 	.word	0x00008940
        /*0418*/ 	.word	0x00000006
        /*041c*/ 	.word	0x00000000
        /*0420*/ 	.short	0x010a
        /*0422*/ 	.byte	0x3f
	.zero		1


	//   ....[57]....
        /*0424*/ 	.word	0x00008990
        /*0428*/ 	.word	0x00000009
        /*042c*/ 	.word	0x00000000
        /*0430*/ 	.short	0x010a
        /*0432*/ 	.byte	0x3f
	.zero		1


	//   ....[58]....
        /*0434*/ 	.word	0x000089e0
        /*0438*/ 	.word	0x00000006
        /*043c*/ 	.word	0x00000000
        /*0440*/ 	.short	0x010a
        /*0442*/ 	.byte	0x3f
	.zero		1


	//   ....[59]....
        /*0444*/ 	.word	0x00008a30
        /*0448*/ 	.word	0x00000009
        /*044c*/ 	.word	0x00000000
        /*0450*/ 	.short	0x010a
        /*0452*/ 	.byte	0x3f
	.zero		1


	//   ....[60]....
        /*0454*/ 	.word	0x00008a80
        /*0458*/ 	.word	0x00000008
        /*045c*/ 	.word	0x00000000
        /*0460*/ 	.short	0x010a
        /*0462*/ 	.byte	0x3f
	.zero		1


	//   ....[61]....
        /*0464*/ 	.word	0x00008ad0
        /*0468*/ 	.word	0x0000000b
        /*046c*/ 	.word	0x00000000
        /*0470*/ 	.short	0x010a
        /*0472*/ 	.byte	0x3f
	.zero		1


	//----- nvinfo : EIATTR_NUM_MBARRIERS
	.align		4
.L_28:
        /*0474*/ 	.byte	0x03, 0x38
        /*0476*/ 	.short	0x001c


	//----- nvinfo : EIATTR_EXIT_INSTR_OFFSETS
	.align		4
        /*0478*/ 	.byte	0x04, 0x1c
        /*047a*/ 	.short	(.L_30 - .L_29)


	//   ....[0]....
.L_29:
        /*047c*/ 	.word	0x00001460


	//   ....[1]....
        /*0480*/ 	.word	0x000014c0


	//   ....[2]....
        /*0484*/ 	.word	0x00007060


	//   ....[3]....
        /*0488*/ 	.word	0x00007090


	//   ....[4]....
        /*048c*/ 	.word	0x00008570


	//----- nvinfo : EIATTR_MAX_THREADS
	.align		4
.L_30:
        /*0490*/ 	.byte	0x04, 0x05
        /*0492*/ 	.short	(.L_32 - .L_31)
.L_31:
        /*0494*/ 	.word	0x00000180
        /*0498*/ 	.word	0x00000001
        /*049c*/ 	.word	0x00000001


	//----- nvinfo : EIATTR_CRS_STACK_SIZE
	.align		4
.L_32:
        /*04a0*/ 	.byte	0x04, 0x1e
        /*04a2*/ 	.short	(.L_34 - .L_33)
.L_33:
        /*04a4*/ 	.word	0x00000000


	//----- nvinfo : EIATTR_CBANK_PARAM_SIZE
	.align		4
.L_34:
        /*04a8*/ 	.byte	0x03, 0x19
        /*04aa*/ 	.short	0x0570


	//----- nvinfo : EIATTR_PARAM_CBANK
	.align		4
        /*04ac*/ 	.byte	0x04, 0x0a
        /*04ae*/ 	.short	(.L_36 - .L_35)
	.align		4
.L_35:
        /*04b0*/ 	.word	index@(.nv.constant0._ZN7cutlass13device_kernelINS_4gemm6kernel13GemmUniversalIN4cute5tupleIJiiiiEEENS1_10collective13CollectiveMmaINS1_40MainloopSm90TmaGmmaWarpSpecializedSparseILi11ENS5_IJNS4_1CILi1EEENSA_ILi2EEESB_EEENS1_32KernelTmaWarpSpecializedPingpongEEENS5_IJNSA_ILi64EEENSA_ILi128EEESG_EEENS_10bfloat16_tENS5_IJNS4_6LayoutINS5_IJiNS5_IJSC_iEEEiEEENS5_IJlNS5_IJSB_SC_EEElEEEEENSK_INS5_IJNS5_IJNS5_IJNSA_ILi8EEESC_NSA_ILi4EEEEEEiEEENS5_IJNS5_IJNSA_ILi16EEESC_SC_EEEiEEEiEEENS5_IJNS5_IJNS5_IJSG_SU_NSA_ILi1024EEEEEENSA_ILi4096EEEEEENS5_IJNS5_IJSB_NSA_ILi512EEENSA_ILi32EEEEEElEEElEEEEEEEESJ_NS5_IJlSB_lEEENS4_8TiledMMAINS4_8MMA_AtomIJNS4_4SM904GMMA6SPARSE29GMMA_64x128x32_F32BF16BF16_SSILNS1D_5MajorE0ELS1G_0ELNS1D_7ScaleInE1ELS1H_1ELNS1D_9SparseSelE0EEEEEENSK_INS5_IJSB_SB_SB_EEENS5_IJNSA_ILi0EEES1M_S1M_EEEEENS5_IJNS4_10UnderscoreES1P_S1P_EEEEENS4_23SM90_TMA_LOAD_MULTICASTENS4_14ComposedLayoutINS4_7SwizzleILi2ELi4ELi3EEENS4_25smem_sparse_ptr_flag_bitsILi2ELi16EEENSK_INS5_IJNS5_IJSB_SQ_EEENS5_IJSC_S13_EEEEEENS5_IJNS5_IJS1M_SG_EEESN_EEEEEEEvNS4_8identityENS4_13SM90_TMA_LOADENS1T_INS1U_ILi3ELi4ELi3EEENS4_18smem_ptr_flag_bitsILi16EEENSK_INS5_IJSQ_SG_EEENS5_IJSG_SB_EEEEEEEvS25_EENS_8epilogue10collective6detail29Sm90TmaWarpSpecializedAdapterINS2G_15DefaultEpilogueIfNS5_IJSB_llEEES2K_NS2F_6thread17LinearCombinationIfLi1EffLNS2L_9ScaleType4KindE0ELNS_15FloatRoundStyleE2EfEENS1_15EpilogueDefaultEEEEEvvEEEEvNT_6ParamsE)
        /*04b4*/ 	.short	0x0210
        /*04b6*/ 	.short	0x0570


	//----- nvinfo : EIATTR_SW_WAR
	.align		4
.L_36:
        /*04b8*/ 	.byte	0x04, 0x36
        /*04ba*/ 	.short	(.L_38 - .L_37)
.L_37:
        /*04bc*/ 	.word	0x00000008
.L_38:


//--------------------- .nv.callgraph             --------------------------
	.section	.nv.callgraph,"",@"SHT_CUDA_CALLGRAPH"
	.align	4
	.sectionentsize	8
	.align		4
        /*0000*/ 	.word	0x00000000
	.align		4
        /*0004*/ 	.word	0xffffffff
	.align		4
        /*0008*/ 	.word	0x00000000
	.align		4
        /*000c*/ 	.word	0xfffffffe
	.align		4
        /*0010*/ 	.word	0x00000000
	.align		4
        /*0014*/ 	.word	0xfffffffd
	.align		4
        /*0018*/ 	.word	0x00000000
	.align		4
        /*001c*/ 	.word	0xfffffffc


//--------------------- .nv.constant4             --------------------------
	.section	.nv.constant4,"a",@progbits
	.align	8
	.align		8
.nv.constant4:
        /*0000*/ 	.dword	_ZN39_INTERNAL_e83fc106_4_k_cu_78eb4e83_26194cuda3std3__45__cpo5beginE
	.align		8
        /*0008*/ 	.dword	_ZN39_INTERNAL_e83fc106_4_k_cu_78eb4e83_26194cuda3std3__45__cpo3endE
	.align		8
        /*0010*/ 	.dword	_ZN39_INTERNAL_e83fc106_4_k_cu_78eb4e83_26194cuda3std3__45__cpo6cbeginE
	.align		8
        /*0018*/ 	.dword	_ZN39_INTERNAL_e83fc106_4_k_cu_78eb4e83_26194cuda3std3__45__cpo4cendE
	.align		8
        /*0020*/ 	.dword	_ZN39_INTERNAL_e83fc106_4_k_cu_78eb4e83_26194cuda3std3__441_GLOBAL__N__e83fc106_4_k_cu_78eb4e83_26196ignoreE
	.align		8
        /*0028*/ 	.dword	_ZN39_INTERNAL_e83fc106_4_k_cu_78eb4e83_26194cuda3std3__419piecewise_constructE
	.align		8
        /*0030*/ 	.dword	_ZN39_INTERNAL_e83fc106_4_k_cu_78eb4e83_26194cuda3std3__48in_placeE
	.align		8
        /*0038*/ 	.dword	_ZN39_INTERNAL_e83fc106_4_k_cu_78eb4e83_26194cuda3std6ranges3__45__cpo4swapE
	.align		8
        /*0040*/ 	.dword	_ZN39_INTERNAL_e83fc106_4_k_cu_78eb4e83_26194cuda3std6ranges3__45__cpo9iter_moveE
	.align		8
        /*0048*/ 	.dword	_ZN39_INTERNAL_e83fc106_4_k_cu_78eb4e83_26194cute7productE
	.align		8
        /*0050*/ 	.dword	_ZN39_INTERNAL_e83fc106_4_k_cu_78eb4e83_26194cute1_E


//--------------------- .text._ZN7cutlass13device_kernelINS_4gemm6kernel13GemmUniversalIN4cute5tupleIJiiiiEEENS1_10collective13CollectiveMmaINS1_40MainloopSm90TmaGmmaWarpSpecializedSparseILi11ENS5_IJNS4_1CILi1EEENSA_ILi2EEESB_EEENS1_32KernelTmaWarpSpecializedPingpongEEENS5_IJNSA_ILi64EEENSA_ILi128EEESG_EEENS_10bfloat16_tENS5_IJNS4_6LayoutINS5_IJiNS5_IJSC_iEEEiEEENS5_IJlNS5_IJSB_SC_EEElEEEEENSK_INS5_IJNS5_IJNS5_IJNSA_ILi8EEESC_NSA_ILi4EEEEEEiEEENS5_IJNS5_IJNSA_ILi16EEESC_SC_EEEiEEEiEEENS5_IJNS5_IJNS5_IJSG_SU_NSA_ILi1024EEEEEENSA_ILi4096EEEEEENS5_IJNS5_IJSB_NSA_ILi512EEENSA_ILi32EEEEEElEEElEEEEEEEESJ_NS5_IJlSB_lEEENS4_8TiledMMAINS4_8MMA_AtomIJNS4_4SM904GMMA6SPARSE29GMMA_64x128x32_F32BF16BF16_SSILNS1D_5MajorE0ELS1G_0ELNS1D_7ScaleInE1ELS1H_1ELNS1D_9SparseSelE0EEEEEENSK_INS5_IJSB_SB_SB_EEENS5_IJNSA_ILi0EEES1M_S1M_EEEEENS5_IJNS4_10UnderscoreES1P_S1P_EEEEENS4_23SM90_TMA_LOAD_MULTICASTENS4_14ComposedLayoutINS4_7SwizzleILi2ELi4ELi3EEENS4_25smem_sparse_ptr_flag_bitsILi2ELi16EEENSK_INS5_IJNS5_IJSB_SQ_EEENS5_IJSC_S13_EEEEEENS5_IJNS5_IJS1M_SG_EEESN_EEEEEEEvNS4_8identityENS4_13SM90_TMA_LOADENS1T_INS1U_ILi3ELi4ELi3EEENS4_18smem_ptr_flag_bitsILi16EEENSK_INS5_IJSQ_SG_EEENS5_IJSG_SB_EEEEEEEvS25_EENS_8epilogue10collective6detail29Sm90TmaWarpSpecializedAdapterINS2G_15DefaultEpilogueIfNS5_IJSB_llEEES2K_NS2F_6thread17LinearCombinationIfLi1EffLNS2L_9ScaleType4KindE0ELNS_15FloatRoundStyleE2EfEENS1_15EpilogueDefaultEEEEEvvEEEEvNT_6ParamsE --------------------------
	.section	.text._ZN7cutlass13device_kernelINS_4gemm6kernel13GemmUniversalIN4cute5tupleIJiiiiEEENS1_10collective13CollectiveMmaINS1_40MainloopSm90TmaGmmaWarpSpecializedSparseILi11ENS5_IJNS4_1CILi1EEENSA_ILi2EEESB_EEENS1_32KernelTmaWarpSpecializedPingpongEEENS5_IJNSA_ILi64EEENSA_ILi128EEESG_EEENS_10bfloat16_tENS5_IJNS4_6LayoutINS5_IJiNS5_IJSC_iEEEiEEENS5_IJlNS5_IJSB_SC_EEElEEEEENSK_INS5_IJNS5_IJNS5_IJNSA_ILi8EEESC_NSA_ILi4EEEEEEiEEENS5_IJNS5_IJNSA_ILi16EEESC_SC_EEEiEEEiEEENS5_IJNS5_IJNS5_IJSG_SU_NSA_ILi1024EEEEEENSA_ILi4096EEEEEENS5_IJNS5_IJSB_NSA_ILi512EEENSA_ILi32EEEEEElEEElEEEEEEEESJ_NS5_IJlSB_lEEENS4_8TiledMMAINS4_8MMA_AtomIJNS4_4SM904GMMA6SPARSE29GMMA_64x128x32_F32BF16BF16_SSILNS1D_5MajorE0ELS1G_0ELNS1D_7ScaleInE1ELS1H_1ELNS1D_9SparseSelE0EEEEEENSK_INS5_IJSB_SB_SB_EEENS5_IJNSA_ILi0EEES1M_S1M_EEEEENS5_IJNS4_10UnderscoreES1P_S1P_EEEEENS4_23SM90_TMA_LOAD_MULTICASTENS4_14ComposedLayoutINS4_7SwizzleILi2ELi4ELi3EEENS4_25smem_sparse_ptr_flag_bitsILi2ELi16EEENSK_INS5_IJNS5_IJSB_SQ_EEENS5_IJSC_S13_EEEEEENS5_IJNS5_IJS1M_SG_EEESN_EEEEEEEvNS4_8identityENS4_13SM90_TMA_LOADENS1T_INS1U_ILi3ELi4ELi3EEENS4_18smem_ptr_flag_bitsILi16EEENSK_INS5_IJSQ_SG_EEENS5_IJSG_SB_EEEEEEEvS25_EENS_8epilogue10collective6detail29Sm90TmaWarpSpecializedAdapterINS2G_15DefaultEpilogueIfNS5_IJSB_llEEES2K_NS2F_6thread17LinearCombinationIfLi1EffLNS2L_9ScaleType4KindE0ELNS_15FloatRoundStyleE2EfEENS1_15EpilogueDefaultEEEEEvvEEEEvNT_6ParamsE,"ax",@progbits
	.align	128
.text._ZN7cutlass13device_kernelINS_4gemm6kernel13GemmUniversalIN4cute5tupleIJiiiiEEENS1_10collective13CollectiveMmaINS1_40MainloopSm90TmaGmmaWarpSpecializedSparseILi11ENS5_IJNS4_1CILi1EEENSA_ILi2EEESB_EEENS1_32KernelTmaWarpSpecializedPingpongEEENS5_IJNSA_ILi64EEENSA_ILi128EEESG_EEENS_10bfloat16_tENS5_IJNS4_6LayoutINS5_IJiNS5_IJSC_iEEEiEEENS5_IJlNS5_IJSB_SC_EEElEEEEENSK_INS5_IJNS5_IJNS5_IJNSA_ILi8EEESC_NSA_ILi4EEEEEEiEEENS5_IJNS5_IJNSA_ILi16EEESC_SC_EEEiEEEiEEENS5_IJNS5_IJNS5_IJSG_SU_NSA_ILi1024EEEEEENSA_ILi4096EEEEEENS5_IJNS5_IJSB_NSA_ILi512EEENSA_ILi32EEEEEElEEElEEEEEEEESJ_NS5_IJlSB_lEEENS4_8TiledMMAINS4_8MMA_AtomIJNS4_4SM904GMMA6SPARSE29GMMA_64x128x32_F32BF16BF16_SSILNS1D_5MajorE0ELS1G_0ELNS1D_7ScaleInE1ELS1H_1ELNS1D_9SparseSelE0EEEEEENSK_INS5_IJSB_SB_SB_EEENS5_IJNSA_ILi0EEES1M_S1M_EEEEENS5_IJNS4_10UnderscoreES1P_S1P_EEEEENS4_23SM90_TMA_LOAD_MULTICASTENS4_14ComposedLayoutINS4_7SwizzleILi2ELi4ELi3EEENS4_25smem_sparse_ptr_flag_bitsILi2ELi16EEENSK_INS5_IJNS5_IJSB_SQ_EEENS5_IJSC_S13_EEEEEENS5_IJNS5_IJS1M_SG_EEESN_EEEEEEEvNS4_8identityENS4_13SM90_TMA_LOADENS1T_INS1U_ILi3ELi4ELi3EEENS4_18smem_ptr_flag_bitsILi16EEENSK_INS5_IJSQ_SG_EEENS5_IJSG_SB_EEEEEEEvS25_EENS_8epilogue10collective6detail29Sm90TmaWarpSpecializedAdapterINS2G_15DefaultEpilogueIfNS5_IJSB_llEEES2K_NS2F_6thread17LinearCombinationIfLi1EffLNS2L_9ScaleType4KindE0ELNS_15FloatRoundStyleE2EfEENS1_15EpilogueDefaultEEEEEvvEEEEvNT_6ParamsE:
        .type           _ZN7cutlass13device_kernelINS_4gemm6kernel13GemmUniversalIN4cute5tupleIJiiiiEEENS1_10collective13CollectiveMmaINS1_40MainloopSm90TmaGmmaWarpSpecializedSparseILi11ENS5_IJNS4_1CILi1EEENSA_ILi2EEESB_EEENS1_32KernelTmaWarpSpecializedPingpongEEENS5_IJNSA_ILi64EEENSA_ILi128EEESG_EEENS_10bfloat16_tENS5_IJNS4_6LayoutINS5_IJiNS5_IJSC_iEEEiEEENS5_IJlNS5_IJSB_SC_EEElEEEEENSK_INS5_IJNS5_IJNS5_IJNSA_ILi8EEESC_NSA_ILi4EEEEEEiEEENS5_IJNS5_IJNSA_ILi16EEESC_SC_EEEiEEEiEEENS5_IJNS5_IJNS5_IJSG_SU_NSA_ILi1024EEEEEENSA_ILi4096EEEEEENS5_IJNS5_IJSB_NSA_ILi512EEENSA_ILi32EEEEEElEEElEEEEEEEESJ_NS5_IJlSB_lEEENS4_8TiledMMAINS4_8MMA_AtomIJNS4_4SM904GMMA6SPARSE29GMMA_64x128x32_F32BF16BF16_SSILNS1D_5MajorE0ELS1G_0ELNS1D_7ScaleInE1ELS1H_1ELNS1D_9SparseSelE0EEEEEENSK_INS5_IJSB_SB_SB_EEENS5_IJNSA_ILi0EEES1M_S1M_EEEEENS5_IJNS4_10UnderscoreES1P_S1P_EEEEENS4_23SM90_TMA_LOAD_MULTICASTENS4_14ComposedLayoutINS4_7SwizzleILi2ELi4ELi3EEENS4_25smem_sparse_ptr_flag_bitsILi2ELi16EEENSK_INS5_IJNS5_IJSB_SQ_EEENS5_IJSC_S13_EEEEEENS5_IJNS5_IJS1M_SG_EEESN_EEEEEEEvNS4_8identityENS4_13SM90_TMA_LOADENS1T_INS1U_ILi3ELi4ELi3EEENS4_18smem_ptr_flag_bitsILi16EEENSK_INS5_IJSQ_SG_EEENS5_IJSG_SB_EEEEEEEvS25_EENS_8epilogue10collective6detail29Sm90TmaWarpSpecializedAdapterINS2G_15DefaultEpilogueIfNS5_IJSB_llEEES2K_NS2F_6thread17LinearCombinationIfLi1EffLNS2L_9ScaleType4KindE0ELNS_15FloatRoundStyleE2EfEENS1_15EpilogueDefaultEEEEEvvEEEEvNT_6ParamsE,@function
        .size           _ZN7cutlass13device_kernelINS_4gemm6kernel13GemmUniversalIN4cute5tupleIJiiiiEEENS1_10collective13CollectiveMmaINS1_40MainloopSm90TmaGmmaWarpSpecializedSparseILi11ENS5_IJNS4_1CILi1EEENSA_ILi2EEESB_EEENS1_32KernelTmaWarpSpecializedPingpongEEENS5_IJNSA_ILi64EEENSA_ILi128EEESG_EEENS_10bfloat16_tENS5_IJNS4_6LayoutINS5_IJiNS5_IJSC_iEEEiEEENS5_IJlNS5_IJSB_SC_EEElEEEEENSK_INS5_IJNS5_IJNS5_IJNSA_ILi8EEESC_NSA_ILi4EEEEEEiEEENS5_IJNS5_IJNSA_ILi16EEESC_SC_EEEiEEEiEEENS5_IJNS5_IJNS5_IJSG_SU_NSA_ILi1024EEEEEENSA_ILi4096EEEEEENS5_IJNS5_IJSB_NSA_ILi512EEENSA_ILi32EEEEEElEEElEEEEEEEESJ_NS5_IJlSB_lEEENS4_8TiledMMAINS4_8MMA_AtomIJNS4_4SM904GMMA6SPARSE29GMMA_64x128x32_F32BF16BF16_SSILNS1D_5MajorE0ELS1G_0ELNS1D_7ScaleInE1ELS1H_1ELNS1D_9SparseSelE0EEEEEENSK_INS5_IJSB_SB_SB_EEENS5_IJNSA_ILi0EEES1M_S1M_EEEEENS5_IJNS4_10UnderscoreES1P_S1P_EEEEENS4_23SM90_TMA_LOAD_MULTICASTENS4_14ComposedLayoutINS4_7SwizzleILi2ELi4ELi3EEENS4_25smem_sparse_ptr_flag_bitsILi2ELi16EEENSK_INS5_IJNS5_IJSB_SQ_EEENS5_IJSC_S13_EEEEEENS5_IJNS5_IJS1M_SG_EEESN_EEEEEEEvNS4_8identityENS4_13SM90_TMA_LOADENS1T_INS1U_ILi3ELi4ELi3EEENS4_18smem_ptr_flag_bitsILi16EEENSK_INS5_IJSQ_SG_EEENS5_IJSG_SB_EEEEEEEvS25_EENS_8epilogue10collective6detail29Sm90TmaWarpSpecializedAdapterINS2G_15DefaultEpilogueIfNS5_IJSB_llEEES2K_NS2F_6thread17LinearCombinationIfLi1EffLNS2L_9ScaleType4KindE0ELNS_15FloatRoundStyleE2EfEENS1_15EpilogueDefaultEEEEEvvEEEEvNT_6ParamsE,(.L_x_207 - _ZN7cutlass13device_kernelINS_4gemm6kernel13GemmUniversalIN4cute5tupleIJiiiiEEENS1_10collective13CollectiveMmaINS1_40MainloopSm90TmaGmmaWarpSpecializedSparseILi11ENS5_IJNS4_1CILi1EEENSA_ILi2EEESB_EEENS1_32KernelTmaWarpSpecializedPingpongEEENS5_IJNSA_ILi64EEENSA_ILi128EEESG_EEENS_10bfloat16_tENS5_IJNS4_6LayoutINS5_IJiNS5_IJSC_iEEEiEEENS5_IJlNS5_IJSB_SC_EEElEEEEENSK_INS5_IJNS5_IJNS5_IJNSA_ILi8EEESC_NSA_ILi4EEEEEEiEEENS5_IJNS5_IJNSA_ILi16EEESC_SC_EEEiEEEiEEENS5_IJNS5_IJNS5_IJSG_SU_NSA_ILi1024EEEEEENSA_ILi4096EEEEEENS5_IJNS5_IJSB_NSA_ILi512EEENSA_ILi32EEEEEElEEElEEEEEEEESJ_NS5_IJlSB_lEEENS4_8TiledMMAINS4_8MMA_AtomIJNS4_4SM904GMMA6SPARSE29GMMA_64x128x32_F32BF16BF16_SSILNS1D_5MajorE0ELS1G_0ELNS1D_7ScaleInE1ELS1H_1ELNS1D_9SparseSelE0EEEEEENSK_INS5_IJSB_SB_SB_EEENS5_IJNSA_ILi0EEES1M_S1M_EEEEENS5_IJNS4_10UnderscoreES1P_S1P_EEEEENS4_23SM90_TMA_LOAD_MULTICASTENS4_14ComposedLayoutINS4_7SwizzleILi2ELi4ELi3EEENS4_25smem_sparse_ptr_flag_bitsILi2ELi16EEENSK_INS5_IJNS5_IJSB_SQ_EEENS5_IJSC_S13_EEEEEENS5_IJNS5_IJS1M_SG_EEESN_EEEEEEEvNS4_8identityENS4_13SM90_TMA_LOADENS1T_INS1U_ILi3ELi4ELi3EEENS4_18smem_ptr_flag_bitsILi16EEENSK_INS5_IJSQ_SG_EEENS5_IJSG_SB_EEEEEEEvS25_EENS_8epilogue10collective6detail29Sm90TmaWarpSpecializedAdapterINS2G_15DefaultEpilogueIfNS5_IJSB_llEEES2K_NS2F_6thread17LinearCombinationIfLi1EffLNS2L_9ScaleType4KindE0ELNS_15FloatRoundStyleE2EfEENS1_15EpilogueDefaultEEEEEvvEEEEvNT_6ParamsE)
        .other          _ZN7cutlass13device_kernelINS_4gemm6kernel13GemmUniversalIN4cute5tupleIJiiiiEEENS1_10collective13CollectiveMmaINS1_40MainloopSm90TmaGmmaWarpSpecializedSparseILi11ENS5_IJNS4_1CILi1EEENSA_ILi2EEESB_EEENS1_32KernelTmaWarpSpecializedPingpongEEENS5_IJNSA_ILi64EEENSA_ILi128EEESG_EEENS_10bfloat16_tENS5_IJNS4_6LayoutINS5_IJiNS5_IJSC_iEEEiEEENS5_IJlNS5_IJSB_SC_EEElEEEEENSK_INS5_IJNS5_IJNS5_IJNSA_ILi8EEESC_NSA_ILi4EEEEEEiEEENS5_IJNS5_IJNSA_ILi16EEESC_SC_EEEiEEEiEEENS5_IJNS5_IJNS5_IJSG_SU_NSA_ILi1024EEEEEENSA_ILi4096EEEEEENS5_IJNS5_IJSB_NSA_ILi512EEENSA_ILi32EEEEEElEEElEEEEEEEESJ_NS5_IJlSB_lEEENS4_8TiledMMAINS4_8MMA_AtomIJNS4_4SM904GMMA6SPARSE29GMMA_64x128x32_F32BF16BF16_SSILNS1D_5MajorE0ELS1G_0ELNS1D_7ScaleInE1ELS1H_1ELNS1D_9SparseSelE0EEEEEENSK_INS5_IJSB_SB_SB_EEENS5_IJNSA_ILi0EEES1M_S1M_EEEEENS5_IJNS4_10UnderscoreES1P_S1P_EEEEENS4_23SM90_TMA_LOAD_MULTICASTENS4_14ComposedLayoutINS4_7SwizzleILi2ELi4ELi3EEENS4_25smem_sparse_ptr_flag_bitsILi2ELi16EEENSK_INS5_IJNS5_IJSB_SQ_EEENS5_IJSC_S13_EEEEEENS5_IJNS5_IJS1M_SG_EEESN_EEEEEEEvNS4_8identityENS4_13SM90_TMA_LOADENS1T_INS1U_ILi3ELi4ELi3EEENS4_18smem_ptr_flag_bitsILi16EEENSK_INS5_IJSQ_SG_EEENS5_IJSG_SB_EEEEEEEvS25_EENS_8epilogue10collective6detail29Sm90TmaWarpSpecializedAdapterINS2G_15DefaultEpilogueIfNS5_IJSB_llEEES2K_NS2F_6thread17LinearCombinationIfLi1EffLNS2L_9ScaleType4KindE0ELNS_15FloatRoundStyleE2EfEENS1_15EpilogueDefaultEEEEEvvEEEEvNT_6ParamsE,@"STO_CUDA_ENTRY STV_DEFAULT"
_ZN7cutlass13device_kernelINS_4gemm6kernel13GemmUniversalIN4cute5tupleIJiiiiEEENS1_10collective13CollectiveMmaINS1_40MainloopSm90TmaGmmaWarpSpecializedSparseILi11ENS5_IJNS4_1CILi1EEENSA_ILi2EEESB_EEENS1_32KernelTmaWarpSpecializedPingpongEEENS5_IJNSA_ILi64EEENSA_ILi128EEESG_EEENS_10bfloat16_tENS5_IJNS4_6LayoutINS5_IJiNS5_IJSC_iEEEiEEENS5_IJlNS5_IJSB_SC_EEElEEEEENSK_INS5_IJNS5_IJNS5_IJNSA_ILi8EEESC_NSA_ILi4EEEEEEiEEENS5_IJNS5_IJNSA_ILi16EEESC_SC_EEEiEEEiEEENS5_IJNS5_IJNS5_IJSG_SU_NSA_ILi1024EEEEEENSA_ILi4096EEEEEENS5_IJNS5_IJSB_NSA_ILi512EEENSA_ILi32EEEEEElEEElEEEEEEEESJ_NS5_IJlSB_lEEENS4_8TiledMMAINS4_8MMA_AtomIJNS4_4SM904GMMA6SPARSE29GMMA_64x128x32_F32BF16BF16_SSILNS1D_5MajorE0ELS1G_0ELNS1D_7ScaleInE1ELS1H_1ELNS1D_9SparseSelE0EEEEEENSK_INS5_IJSB_SB_SB_EEENS5_IJNSA_ILi0EEES1M_S1M_EEEEENS5_IJNS4_10UnderscoreES1P_S1P_EEEEENS4_23SM90_TMA_LOAD_MULTICASTENS4_14ComposedLayoutINS4_7SwizzleILi2ELi4ELi3EEENS4_25smem_sparse_ptr_flag_bitsILi2ELi16EEENSK_INS5_IJNS5_IJSB_SQ_EEENS5_IJSC_S13_EEEEEENS5_IJNS5_IJS1M_SG_EEESN_EEEEEEEvNS4_8identityENS4_13SM90_TMA_LOADENS1T_INS1U_ILi3ELi4ELi3EEENS4_18smem_ptr_flag_bitsILi16EEENSK_INS5_IJSQ_SG_EEENS5_IJSG_SB_EEEEEEEvS25_EENS_8epilogue10collective6detail29Sm90TmaWarpSpecializedAdapterINS2G_15DefaultEpilogueIfNS5_IJSB_llEEES2K_NS2F_6thread17LinearCombinationIfLi1EffLNS2L_9ScaleType4KindE0ELNS_15FloatRoundStyleE2EfEENS1_15EpilogueDefaultEEEEEvvEEEEvNT_6ParamsE:
[----:B------:R-:W-:Y:S01]  /*0000*/  LDC R1, c[0x0][0x28] ;  /* 0x00000a00ff017b82 */ /* 0x000fe20000000800 */
[----:B------:R-:W0:Y:S01]  /*0010*/  S2R R10, SR_TID.X ;  /* 0x00000000000a7919 */ /* 0x000e220000002100 */
[----:B------:R-:W-:Y:S01]  /*0020*/  ELECT P0, URZ, PT ;  /* 0x00000000003f782f */ /* 0x000fe20003800000 */
[----:B------:R-:W-:Y:S01]  /*0030*/  BSSY B0, `(.L_x_0) ;  /* 0x0000012000007945 */ /* 0x000fe20003800000 */
[--C-:B0-----:R-:W-:Y:S02]  /*0040*/  SHF.R.U32.HI R0, RZ, 0x5, R10.reuse ;  /* 0x00000005ff007819 */ /* 0x101fe4000001160a */
[----:B------:R-:W-:-:S03]  /*0050*/  SHF.R.U32.HI R4, RZ, 0x7, R10 ;  /* 0x00000007ff047819 */ /* 0x000fc6000001160a */
[----:B------:R-:W0:Y:S04]  /*0060*/  SHFL.IDX PT, R2, R0, RZ, 0x1f ;  /* 0x00001fff00027589 */ /* 0x000e2800000e0000 */
[----:B------:R1:W2:Y:S01]  /*0070*/  SHFL.IDX PT, R5, R4, RZ, 0x1f ;  /* 0x00001fff04057589 */ /* 0x0002a200000e0000 */
[----:B0-----:R-:W-:-:S13]  /*0080*/  ISETP.NE.OR P0, PT, R2, RZ, !P0 ;  /* 0x000000ff0200720c */ /* 0x001fda0004705670 */
[----:B-12---:R-:W-:Y:S05]  /*0090*/  @P0 BRA `(.L_x_1) ;  /* 0x00000000002c0947 */ /* 0x006fea0003800000 */
[----:B------:R-:W-:Y:S02]  /*00a0*/  ULDC.64 UR4, c[0x0][0x198] ;  /* 0x0000660000047ab9 */ /* 0x000fe40000000a00 */
[----:B------:R-:W-:Y:S02]  /*00b0*/  UIADD3 UR6, UP0, UR4, 0xf0, URZ ;  /* 0x000000f004067890 */ /* 0x000fe4000ff1e03f */
[----:B------:R-:W-:Y:S02]  /*00c0*/  UIADD3 UR8, UP1, UR4, 0x1f0, URZ ;  /* 0x000001f004087890 */ /* 0x000fe4000ff3e03f */
[----:B------:R-:W-:Y:S02]  /*00d0*/  UIADD3 UR4, UP2, UR4, 0x2f0, URZ ;  /* 0x000002f004047890 */ /* 0x000fe4000ff5e03f */
[----:B------:R-:W-:Y:S02]  /*00e0*/  UIADD3.X UR7, URZ, UR5, URZ, UP0, !UPT ;  /* 0x000000053f077290 */ /* 0x000fe400087fe43f */
[----:B------:R-:W-:-:S02]  /*00f0*/  UIADD3.X UR9, URZ, UR5, URZ, UP1, !UPT ;  /* 0x000000053f097290 */ /* 0x000fc40008ffe43f */
[----:B------:R-:W-:-:S05]  /*0100*/  UIADD3.X UR5, URZ, UR5, URZ, UP2, !UPT ;  /* 0x000000053f057290 */ /* 0x000fca00097fe43f */
[----:B------:R0:W-:Y:S02]  /*0110*/  UTMACCTL.PF [UR6] ;  /* 0x00000000060079b9 */ /* 0x0001e40008040000 */
[----:B------:R0:W-:Y:S02]  /*0120*/  UTMACCTL.PF [UR8] ;  /* 0x00000000080079b9 */ /* 0x0001e40008040000 */
[----:B------:R0:W-:Y:S02]  /*0130*/  UTMACCTL.PF [UR4] ;  /* 0x00000000040079b9 */ /* 0x0001e40008040000 */
[----:B0-----:R-:W-:Y:S01]  /*0140*/  NOP ;  /* 0x0000000000007918 */ /* 0x001fe20000000000 */
.L_x_1:
[----:B------:R-:W-:Y:S05]  /*0150*/  BSYNC B0 ;  /* 0x0000000000007941 */ /* 0x000fea0003800000 */
.L_x_0:
[----:B------:R-:W0:Y:S01]  /*0160*/  SHFL.IDX PT, R6, R0, RZ, 0x1f ;  /* 0x00001fff00067589 */ /* 0x000e2200000e0000 */
[----:B------:R-:W-:Y:S02]  /*0170*/  SHF.R.S32.HI R3, RZ, 0x1f, R10 ;  /* 0x0000001fff037819 */ /* 0x000fe4000001140a */
[----:B0-----:R-:W-:-:S13]  /*0180*/  ISETP.NE.AND P0, PT, R6, RZ, PT ;  /* 0x000000ff0600720c */ /* 0x001fda0003f05270 */
[----:B------:R-:W-:Y:S05]  /*0190*/  @P0 BRA `(.L_x_2) ;  /* 0x00000000009c0947 */ /* 0x000fea0003800000 */
[----:B------:R-:W-:Y:S01]  /*01a0*/  ELECT P0, URZ, PT ;  /* 0x00000000003f782f */ /* 0x000fe20003800000 */
[----:B------:R-:W-:-:S12]  /*01b0*/  BSSY B0, `(.L_x_2) ;  /* 0x0000025000007945 */ /* 0x000fd80003800000 */
[----:B------:R-:W-:Y:S05]  /*01c0*/  @!P0 BRA `(.L_x_3) ;  /* 0x00000000008c8947 */ /* 0x000fea0003800000 */
[----:B------:R-:W0:Y:S01]  /*01d0*/  S2UR UR8, SR_CgaCtaId ;  /* 0x00000000000879c3 */ /* 0x000e220000008800 */
[----:B------:R-:W-:Y:S01]  /*01e0*/  UMOV UR4, 0x400 ;  /* 0x0000040000047882 */ /* 0x000fe20000000000 */
[----:B------:R-:W-:Y:S01]  /*01f0*/  UMOV UR5, 0x1 ;  /* 0x0000000100057882 */ /* 0x000fe20000000000 */
[----:B------:R-:W-:Y:S02]  /*0200*/  UMOV UR6, 0x2 ;  /* 0x0000000200067882 */ /* 0x000fe40000000000 */
[----:B------:R-:W-:-:S04]  /*0210*/  UIADD3 UR6, -UR6, 0x100000, URZ ;  /* 0x0010000006067890 */ /* 0x000fc8000fffe13f */
[----:B------:R-:W-:Y:S02]  /*0220*/  USHF.L.U32 UR7, UR6, 0xb, URZ ;  /* 0x0000000b06077899 */ /* 0x000fe4000800063f */
[----:B------:R-:W-:Y:S02]  /*0230*/  USHF.L.U32 UR6, UR6, 0x1, URZ ;  /* 0x0000000106067899 */ /* 0x000fe4000800063f */
[----:B0-----:R-:W-:Y:S02]  /*0240*/  ULEA UR8, UR8, UR4, 0x18 ;  /* 0x0000000408087291 */ /* 0x001fe4000f8ec03f */
[----:B------:R-:W-:-:S04]  /*0250*/  UIADD3 UR4, -UR5, 0x100000, URZ ;  /* 0x0010000005047890 */ /* 0x000fc8000fffe13f */
[----:B------:R-:W-:Y:S02]  /*0260*/  USHF.L.U32 UR5, UR4, 0xb, URZ ;  /* 0x0000000b04057899 */ /* 0x000fe4000800063f */
[----:B------:R-:W-:Y:S01]  /*0270*/  USHF.L.U32 UR4, UR4, 0x1, URZ ;  /* 0x0000000104047899 */ /* 0x000fe2000800063f */
[----:B------:R-:W0:Y:S11]  /*0280*/  FENCE.VIEW.ASYNC.S ;  /* 0x00000000000073c6 */ /* 0x000e360000000000 */
[----:B0-----:R0:W1:Y:S01]  /*0290*/  SYNCS.EXCH.64 URZ, [UR8], UR4 ;  /* 0x00000004083f75b2 */ /* 0x0010620008000100 */
[----:B------:R0:W2:Y:S01]  /*02a0*/  SYNCS.EXCH.64 URZ, [UR8+0x58], UR6 ;  /* 0x00005806083f75b2 */ /* 0x0000a20008000100 */
[----:B------:R0:W3:Y:S01]  /*02b0*/  SYNCS.EXCH.64 URZ, [UR8+0x8], UR4 ;  /* 0x00000804083f75b2 */ /* 0x0000e20008000100 */
[----:B------:R0:W4:Y:S01]  /*02c0*/  SYNCS.EXCH.64 URZ, [UR8+0x60], UR6 ;  /* 0x00006006083f75b2 */ /* 0x0001220008000100 */
[----:B------:R0:W0:Y:S01]  /*02d0*/  SYNCS.EXCH.64 URZ, [UR8+0x10], UR4 ;  /* 0x00001004083f75b2 */ /* 0x0000220008000100 */
        /* <DEDUP_REMOVED lines=17> */
[----:B------:R-:W-:Y:S01]  /*03f0*/  NOP ;  /* 0x0000000000007918 */ /* 0x000fe20000000000 */
.L_x_3:
[----:B0-----:R-:W-:Y:S05]  /*0400*/  BSYNC B0 ;  /* 0x0000000000007941 */ /* 0x001fea0003800000 */
.L_x_2:
[----:B------:R-:W0:Y:S01]  /*0410*/  SHFL.IDX PT, R12, R0, RZ, 0x1f ;  /* 0x00001fff000c7589 */ /* 0x000e2200000e0000 */
[----:B------:R-:W-:Y:S01]  /*0420*/  LEA.HI R3, R3, R10, RZ, 0x7 ;  /* 0x0000000a03037211 */ /* 0x000fe200078f38ff */
[----:B------:R-:W5:Y:S01]  /*0430*/  S2UR UR13, SR_CTAID.X ;  /* 0x00000000000d79c3 */ /* 0x000f620000002500 */
[----:B------:R-:W-:Y:S01]  /*0440*/  ELECT P0, URZ, PT ;  /* 0x00000000003f782f */ /* 0x000fe20003800000 */
[----:B------:R-:W1:Y:S01]  /*0450*/  SHFL.IDX PT, R9, R0, RZ, 0x1f ;  /* 0x00001fff00097589 */ /* 0x000e6200000e0000 */
[----:B------:R-:W-:Y:S02]  /*0460*/  LOP3.LUT R3, R3, 0xffffff80, RZ, 0xc0, !PT ;  /* 0xffffff8003037812 */ /* 0x000fe400078ec0ff */
[----:B------:R-:W-:Y:S01]  /*0470*/  ELECT P1, URZ, PT ;  /* 0x00000000003f782f */ /* 0x000fe20003820000 */
[----:B------:R-:W-:Y:S01]  /*0480*/  NOP ;  /* 0x0000000000007918 */ /* 0x000fe20000000000 */
[----:B------:R-:W2:Y:S01]  /*0490*/  S2R R16, SR_CTAID.Y ;  /* 0x0000000000107919 */ /* 0x000ea20000002600 */
[----:B------:R-:W-:Y:S01]  /*04a0*/  ULDC UR4, c[0x0][0x150] ;  /* 0x0000540000047ab9 */ /* 0x000fe20000000800 */
[----:B------:R-:W-:Y:S01]  /*04b0*/  IMAD.IADD R11, R10, 0x1, -R3 ;  /* 0x000000010a0b7824 */ /* 0x000fe200078e0a03 */
[----:B------:R-:W3:Y:S01]  /*04c0*/  LDC R25, c[0x0][0x148] ;  /* 0x00005200ff197b82 */ /* 0x000ee20000000800 */
[----:B------:R2:W4:Y:S01]  /*04d0*/  SHFL.IDX PT, R13, R4, RZ, 0x1f ;  /* 0x00001fff040d7589 */ /* 0x00052200000e0000 */
[----:B------:R-:W-:Y:S01]  /*04e0*/  UMOV UR11, 0x80 ;  /* 0x00000080000b7882 */ /* 0x000fe20000000000 */
[----:B------:R-:W-:Y:S01]  /*04f0*/  NOP ;  /* 0x0000000000007918 */ /* 0x000fe20000000000 */
[----:B------:R-:W-:Y:S01]  /*0500*/  SHF.R.S32.HI R24, RZ, 0x1f, R11 ;  /* 0x0000001fff187819 */ /* 0x000fe2000001140b */
[C---:B------:R-:W-:Y:S01]  /*0510*/  VIADD R40, R5.reuse, 0xffffffff ;  /* 0xffffffff05287836 */ /* 0x040fe20000000000 */
[----:B------:R-:W-:-:S02]  /*0520*/  ISETP.NE.AND P2, PT, R5, RZ, PT ;  /* 0x000000ff0500720c */ /* 0x000fc40003f45270 */
[----:B------:R-:W-:Y:S02]  /*0530*/  LEA.HI R3, R24, R11, RZ, 0x3 ;  /* 0x0000000b18037211 */ /* 0x000fe400078f18ff */
[----:B------:R-:W-:Y:S02]  /*0540*/  ISETP.GE.U32.AND P5, PT, R40, 0x2, PT ;  /* 0x000000022800780c */ /* 0x000fe40003fa6070 */
[--C-:B------:R-:W-:Y:S02]  /*0550*/  SHF.R.S32.HI R7, RZ, 0x3, R3.reuse ;  /* 0x00000003ff077819 */ /* 0x100fe40000011403 */
[----:B0-----:R-:W-:Y:S02]  /*0560*/  ISETP.NE.OR P0, PT, R12, RZ, !P0 ;  /* 0x000000ff0c00720c */ /* 0x001fe40004705670 */
[----:B------:R-:W-:Y:S01]  /*0570*/  SHF.R.S32.HI R8, RZ, 0x1f, R3 ;  /* 0x0000001fff087819 */ /* 0x000fe20000011403 */
[----:B------:R-:W0:Y:S01]  /*0580*/  LDC R12, c[0x0][0x140] ;  /* 0x00005000ff0c7b82 */ /* 0x000e220000000800 */
[----:B-1----:R-:W-:-:S02]  /*0590*/  ISETP.NE.OR P1, PT, R9, RZ, !P1 ;  /* 0x000000ff0900720c */ /* 0x002fc40004f25670 */
[----:B------:R-:W-:Y:S02]  /*05a0*/  LEA.HI R8, R8, R7, RZ, 0x2 ;  /* 0x0000000708087211 */ /* 0x000fe400078f10ff */
[----:B-----5:R-:W-:Y:S02]  /*05b0*/  I2FP.F32.U32 R0, UR13 ;  /* 0x0000000d00007c45 */ /* 0x020fe40008201000 */
[----:B------:R-:W-:Y:S01]  /*05c0*/  LOP3.LUT R8, R8, 0xfffffffc, RZ, 0xc0, !PT ;  /* 0xfffffffc08087812 */ /* 0x000fe200078ec0ff */
[----:B------:R-:W1:Y:S01]  /*05d0*/  LDC R9, c[0x0][0x144] ;  /* 0x00005100ff097b82 */ /* 0x000e620000000800 */
[----:B------:R-:W-:Y:S01]  /*05e0*/  SHF.R.S32.HI R3, RZ, 0x1f, R2 ;  /* 0x0000001fff037819 */ /* 0x000fe20000011402 */
[----:B------:R-:W-:Y:S01]  /*05f0*/  VOTEU.ALL UP0, P0 ;  /* 0x00000000003f7886 */ /* 0x000fe20000000000 */
[----:B------:R-:W-:Y:S01]  /*0600*/  FMUL R0, R0, UR4 ;  /* 0x0000000400007c20 */ /* 0x000fe20008400000 */
[----:B--2---:R-:W-:Y:S01]  /*0610*/  I2FP.F32.U32 R4, R16 ;  /* 0x0000001000047245 */ /* 0x004fe20000201000 */
[----:B------:R-:W-:Y:S01]  /*0620*/  ULDC UR4, c[0x0][0x154] ;  /* 0x0000550000047ab9 */ /* 0x000fe20000000800 */
[----:B------:R-:W-:Y:S01]  /*0630*/  VOTEU.ALL UP1, P1 ;  /* 0x00000000003f7886 */ /* 0x000fe20000820000 */
[----:B------:R-:W-:Y:S01]  /*0640*/  IMAD.IADD R8, R7, 0x1, -R8 ;  /* 0x0000000107087824 */ /* 0x000fe200078e0a08 */
[----:B------:R-:W2:Y:S01]  /*0650*/  @!UP0 S2UR UR7, SR_CgaCtaId ;  /* 0x00000000000789c3 */ /* 0x000ea20000008800 */
[----:B------:R-:W-:Y:S01]  /*0660*/  SHF.R.S32.HI R7, RZ, 0x1f, R6 ;  /* 0x0000001fff077819 */ /* 0x000fe20000011406 */
[----:B------:R-:W-:Y:S01]  /*0670*/  FMUL R4, R4, UR4 ;  /* 0x0000000404047c20 */ /* 0x000fe20008400000 */
[----:B------:R-:W-:Y:S01]  /*0680*/  LEA.HI R3, R3, R2, RZ, 0x2 ;  /* 0x0000000203037211 */ /* 0x000fe200078f10ff */
[----:B------:R-:W5:Y:S01]  /*0690*/  F2I.U32.TRUNC.NTZ R0, R0 ;  /* 0x0000000000007305 */ /* 0x000f62000020f000 */
[----:B------:R-:W-:Y:S01]  /*06a0*/  LEA.HI R7, R7, R6, RZ, 0x2 ;  /* 0x0000000607077211 */ /* 0x000fe200078f10ff */
[----:B------:R-:W-:Y:S01]  /*06b0*/  UMOV UR4, 0x20 ;  /* 0x0000002000047882 */ /* 0x000fe20000000000 */
[----:B------:R-:W-:Y:S01]  /*06c0*/  LOP3.LUT R3, R3, 0xfffffffc, RZ, 0xc0, !PT ;  /* 0xfffffffc03037812 */ /* 0x000fe200078ec0ff */
[----:B------:R-:W4:Y:S01]  /*06d0*/  @!UP1 S2UR UR10, SR_CgaCtaId ;  /* 0x00000000000a99c3 */ /* 0x000f220000008800 */
[----:B------:R-:W-:Y:S01]  /*06e0*/  LOP3.LUT R7, R7, 0x3ffffffc, RZ, 0xc0, !PT ;  /* 0x3ffffffc07077812 */ /* 0x000fe200078ec0ff */
[----:B------:R-:W-:Y:S01]  /*06f0*/  @!UP0 UMOV UR6, 0x400 ;  /* 0x0000040000068882 */ /* 0x000fe20000000000 */
[----:B------:R-:W-:-:S04]  /*0700*/  @!UP0 UIADD3 UR4, -UR4, 0x100000, URZ ;  /* 0x0010000004048890 */ /* 0x000fc8000fffe13f */
[----:B------:R-:W-:Y:S02]  /*0710*/  @!UP0 USHF.L.U32 UR5, UR4, 0xb, URZ ;  /* 0x0000000b04058899 */ /* 0x000fe4000800063f */
[----:B------:R-:W-:Y:S01]  /*0720*/  @!UP0 USHF.L.U32 UR4, UR4, 0x1, URZ ;  /* 0x0000000104048899 */ /* 0x000fe2000800063f */
[----:B------:R-:W3:Y:S01]  /*0730*/  F2I.U32.TRUNC.NTZ R4, R4 ;  /* 0x0000000400047305 */ /* 0x000ee2000020f000 */
[----:B------:R-:W-:Y:S01]  /*0740*/  IMAD.IADD R22, R2, 0x1, -R3 ;  /* 0x0000000102167824 */ /* 0x000fe200078e0a03 */
[----:B------:R-:W-:Y:S01]  /*0750*/  @!UP1 UMOV UR9, 0x400 ;  /* 0x0000040000099882 */ /* 0x000fe20000000000 */
[----:B------:R-:W-:Y:S01]  /*0760*/  IMAD.IADD R7, R6, 0x1, -R7 ;  /* 0x0000000106077824 */ /* 0x000fe200078e0a07 */
[----:B0-----:R-:W-:Y:S01]  /*0770*/  ISETP.EQ.U32.AND P3, PT, R12, 0x1, PT ;  /* 0x000000010c00780c */ /* 0x001fe20003f62070 */
[----:B------:R-:W-:Y:S01]  /*0780*/  VOTEU.ALL UP2, P1 ;  /* 0x00000000003f7886 */ /* 0x000fe20000840000 */
[----:B------:R-:W-:Y:S01]  /*0790*/  VOTEU.ALL UP3, P1 ;  /* 0x00000000003f7886 */ /* 0x000fe20000860000 */
[----:B------:R-:W-:Y:S01]  /*07a0*/  IMAD R7, R7, 0x4, R8 ;  /* 0x0000000407077824 */ /* 0x000fe200078e0208 */
[----:B------:R-:W-:Y:S01]  /*07b0*/  VOTEU.ALL UP4, P1 ;  /* 0x00000000003f7886 */ /* 0x000fe20000880000 */
[----:B------:R-:W-:Y:S01]  /*07c0*/  VOTEU.ALL UP5, P1 ;  /* 0x00000000003f7886 */ /* 0x000fe200008a0000 */
[----:B------:R-:W-:Y:S01]  /*07d0*/  ISETP.NE.AND P1, PT, R22, 0x3, PT ;  /* 0x000000031600780c */ /* 0x000fe20003f25270 */
[----:B------:R-:W-:Y:S01]  /*07e0*/  IMAD.SHL.U32 R12, R7, 0x4, RZ ;  /* 0x00000004070c7824 */ /* 0x000fe200078e00ff */
[----:B--2---:R-:W-:Y:S01]  /*07f0*/  @!UP0 ULEA UR8, UR7, UR6, 0x18 ;  /* 0x0000000607088291 */ /* 0x004fe2000f8ec03f */
[----:B-----5:R-:W-:Y:S01]  /*0800*/  IMAD.MOV R0, RZ, RZ, -R0 ;  /* 0x000000ffff007224 */ /* 0x020fe200078e0a00 */
[----:B------:R-:W-:-:S04]  /*0810*/  @!UP1 UIADD3 UR6, -UR11, 0x100000, URZ ;  /* 0x001000000b069890 */ /* 0x000fc8000fffe13f */
[----:B------:R-:W-:Y:S02]  /*0820*/  @!UP1 USHF.L.U32 UR7, UR6, 0xb, URZ ;  /* 0x0000000b06079899 */ /* 0x000fe4000800063f */
[----:B------:R-:W-:Y:S01]  /*0830*/  @!UP1 USHF.L.U32 UR6, UR6, 0x1, URZ ;  /* 0x0000000106069899 */ /* 0x000fe2000800063f */
[----:B---3--:R-:W-:Y:S01]  /*0840*/  IMAD.MOV R26, RZ, RZ, -R4 ;  /* 0x000000ffff1a7224 */ /* 0x008fe200078e0a04 */
[----:B------:R-:W-:Y:S01]  /*0850*/  VOTEU.ALL UP0, P0 ;  /* 0x00000000003f7886 */ /* 0x000fe20000000000 */
[----:B------:R-:W-:Y:S01]  /*0860*/  LOP3.LUT R12, R7, 0xc, R12, 0x78, !PT ;  /* 0x0000000c070c7812 */ /* 0x000fe200078e780c */
[----:B-1----:R-:W-:Y:S01]  /*0870*/  IMAD R23, R9, R0, UR13 ;  /* 0x0000000d09177e24 */ /* 0x002fe2000f8e0200 */
[----:B------:R-:W-:Y:S01]  /*0880*/  ISETP.EQ.OR P1, PT, R22, RZ, !P1 ;  /* 0x000000ff1600720c */ /* 0x000fe20004f22670 */
[----:B----4-:R-:W-:Y:S01]  /*0890*/  @!UP1 ULEA UR9, UR10, UR9, 0x18 ;  /* 0x000000090a099291 */ /* 0x010fe2000f8ec03f */
[----:B------:R-:W-:Y:S01]  /*08a0*/  IMAD R3, R25, R26, R16 ;  /* 0x0000001a19037224 */ /* 0x000fe200078e0210 */
[----:B------:R-:W-:Y:S01]  /*08b0*/  VOTEU.ALL UP1, P0 ;  /* 0x00000000003f7886 */ /* 0x000fe20000020000 */
[----:B------:R-:W-:Y:S01]  /*08c0*/  LOP3.LUT P0, RZ, R11, 0x7, RZ, 0xc0, !PT ;  /* 0x000000070bff7812 */ /* 0x000fe2000780c0ff */
[----:B------:R-:W0:Y:S02]  /*08d0*/  FENCE.VIEW.ASYNC.S ;  /* 0x00000000000073c6 */ /* 0x000e240000000000 */
[----:B0-----:R0:W1:Y:S01]  /*08e0*/  @!UP0 SYNCS.EXCH.64 URZ, [UR8+0xe0], UR4 ;  /* 0x0000e004083f85b2 */ /* 0x0010620008000100 */
[----:B------:R-:W-:-:S02]  /*08f0*/  ISETP.EQ.AND P1, PT, R5, RZ, P1 ;  /* 0x000000ff0500720c */ /* 0x000fc40000f22270 */
[----:B------:R-:W-:Y:S02]  /*0900*/  ISETP.NE.AND P4, PT, R3, R12, PT ;  /* 0x0000000c0300720c */ /* 0x000fe40003f85270 */
[----:B------:R-:W-:Y:S02]  /*0910*/  ISETP.LT.U32.AND P0, PT, R12, 0x2, !P0 ;  /* 0x000000020c00780c */ /* 0x000fe40004701070 */
[----:B------:R-:W-:Y:S02]  /*0920*/  ISETP.EQ.OR P4, PT, R23, RZ, !P4 ;  /* 0x000000ff1700720c */ /* 0x000fe40006782670 */
[----:B------:R-:W-:Y:S02]  /*0930*/  SEL R7, RZ, 0x1, !P1 ;  /* 0x00000001ff077807 */ /* 0x000fe40004800000 */
[----:B------:R-:W-:Y:S02]  /*0940*/  R2UR UR12, R13 ;  /* 0x000000000d0c72ca */ /* 0x000fe400000e0000 */
[----:B------:R-:W-:-:S02]  /*0950*/  PLOP3.LUT P0, PT, P0, P4, PT, 0x80, 0x0 ;  /* 0x000000000000781c */ /* 0x000fc40000709070 */
[----:B------:R-:W-:Y:S01]  /*0960*/  SEL R7, R7, 0x2, P5 ;  /* 0x0000000207077807 */ /* 0x000fe20002800000 */
[----:B------:R0:W2:Y:S01]  /*0970*/  @!UP1 SYNCS.EXCH.64 URZ, [UR8+0xe8], UR4 ;  /* 0x0000e804083f95b2 */ /* 0x0000a20008000100 */
[----:B------:R-:W-:Y:S01]  /*0980*/  NOP ;  /* 0x0000000000007918 */ /* 0x000fe20000000000 */
[----:B------:R0:W3:Y:S01]  /*0990*/  @!UP2 SYNCS.EXCH.64 URZ, [UR9+0xc0], UR6 ;  /* 0x0000c006093fa5b2 */ /* 0x0000e20008000100 */
[----:B------:R0:W4:Y:S01]  /*09a0*/  @!UP3 SYNCS.EXCH.64 URZ, [UR9+0xc8], UR6 ;  /* 0x0000c806093fb5b2 */ /* 0x0001220008000100 */
[----:B------:R0:W0:Y:S01]  /*09b0*/  @!UP4 SYNCS.EXCH.64 URZ, [UR9+0xd0], UR6 ;  /* 0x0000d006093fc5b2 */ /* 0x0000220008000100 */
[----:B------:R0:W0:Y:S01]  /*09c0*/  @!UP5 SYNCS.EXCH.64 URZ, [UR9+0xd8], UR6 ;  /* 0x0000d806093fd5b2 */ /* 0x0000220008000100 */
[----:B------:R-:W-:Y:S01]  /*09d0*/  NOP ;  /* 0x0000000000007918 */ /* 0x000fe20000000000 */
[----:B------:R-:W-:Y:S05]  /*09e0*/  @!P3 BRA `(.L_x_4) ;  /* 0x000000000008b947 */ /* 0x000fea0003800000 */
[----:B01234-:R-:W-:Y:S01]  /*09f0*/  UCGABAR_ARV ;  /* 0x00000000000079c7 */ /* 0x01ffe20008000000 */
[----:B------:R-:W-:Y:S05]  /*0a00*/  BRA `(.L_x_5) ;  /* 0x0000000000047947 */ /* 0x000fea0003800000 */
.L_x_4:
[----:B01234-:R-:W-:Y:S01]  /*0a10*/  NOP ;  /* 0x0000000000007918 */ /* 0x01ffe20000000000 */
.L_x_5:
[----:B------:R-:W-:Y:S01]  /*0a20*/  ULDC.64 UR4, c[0x0][0x698] ;  /* 0x0001a60000047ab9 */ /* 0x000fe20000000a00 */
[----:B------:R-:W-:Y:S01]  /*0a30*/  ULDC.64 UR16, c[0x0][0x208] ;  /* 0x0000820000107ab9 */ /* 0x000fe20000000a00 */
[----:B------:R-:W-:-:S04]  /*0a40*/  ISETP.NE.U32.AND P1, PT, RZ, UR4, PT ;  /* 0x00000004ff007c0c */ /* 0x000fc8000bf25070 */
[----:B------:R-:W-:-:S13]  /*0a50*/  ISETP.NE.AND.EX P1, PT, RZ, UR5, PT, P1 ;  /* 0x00000005ff007c0c */ /* 0x000fda000bf25310 */
[----:B------:R-:W-:Y:S05]  /*0a60*/  @!P1 BRA `(.L_x_6) ;  /* 0x00000000001c9947 */ /* 0x000fea0003800000 */
[----:B------:R-:W0:Y:S02]  /*0a70*/  LDC.64 R2, c[0x0][0x698] ;  /* 0x0001a600ff027b82 */ /* 0x000e240000000a00 */
[----:B0-----:R-:W2:Y:S02]  /*0a80*/  LDG.E.64 R2, desc[UR16][R2.64] ;  /* 0x0000001002027981 */ /* 0x001ea4000c1e1b00 */
[----:B--2---:R-:W-:-:S04]  /*0a90*/  ISETP.NE.U32.AND P1, PT, R2, RZ, PT ;  /* 0x000000ff0200720c */ /* 0x004fc80003f25070 */
[----:B------:R-:W-:-:S13]  /*0aa0*/  ISETP.NE.AND.EX P1, PT, R3, RZ, PT, P1 ;  /* 0x000000ff0300720c */ /* 0x000fda0003f25310 */
[----:B------:R-:W-:Y:S05]  /*0ab0*/  @!P1 BRA `(.L_x_6) ;  /* 0x0000000000089947 */ /* 0x000fea0003800000 */
[----:B------:R0:W5:Y:S01]  /*0ac0*/  LD.E R13, desc[UR16][R2.64] ;  /* 0x00000010020d7980 */ /* 0x000162000c101900 */
[----:B------:R-:W-:Y:S05]  /*0ad0*/  BRA `(.L_x_7) ;  /* 0x0000000000207947 */ /* 0x000fea0003800000 */
.L_x_6:
[----:B------:R-:W-:Y:S02]  /*0ae0*/  ULDC.64 UR4, c[0x0][0x688] ;  /* 0x0001a20000047ab9 */ /* 0x000fe40000000a00 */
[----:B------:R-:W-:-:S04]  /*0af0*/  ISETP.NE.U32.AND P1, PT, RZ, UR4, PT ;  /* 0x00000004ff007c0c */ /* 0x000fc8000bf25070 */
[----:B------:R-:W-:-:S13]  /*0b00*/  ISETP.NE.AND.EX P1, PT, RZ, UR5, PT, P1 ;  /* 0x00000005ff007c0c */ /* 0x000fda000bf25310 */
[----:B------:R-:W-:Y:S05]  /*0b10*/  @!P1 BRA `(.L_x_8) ;  /* 0x00000000000c9947 */ /* 0x000fea0003800000 */
[----:B------:R-:W0:Y:S02]  /*0b20*/  LDC.64 R2, c[0x0][0x688] ;  /* 0x0001a200ff027b82 */ /* 0x000e240000000a00 */
[----:B0-----:R1:W5:Y:S01]  /*0b30*/  LDG.E R13, desc[UR16][R2.64] ;  /* 0x00000010020d7981 */ /* 0x001362000c1e1900 */
[----:B------:R-:W-:Y:S05]  /*0b40*/  BRA `(.L_x_7) ;  /* 0x0000000000047947 */ /* 0x000fea0003800000 */
.L_x_8:
[----:B------:R-:W2:Y:S02]  /*0b50*/  LDC R13, c[0x0][0x680] ;  /* 0x0001a000ff0d7b82 */ /* 0x000ea40000000800 */
.L_x_7:
[----:B------:R-:W-:Y:S02]  /*0b60*/  ULDC.64 UR4, c[0x0][0x6a0] ;  /* 0x0001a80000047ab9 */ /* 0x000fe40000000a00 */
[----:B------:R-:W-:-:S04]  /*0b70*/  ISETP.NE.U32.AND P1, PT, RZ, UR4, PT ;  /* 0x00000004ff007c0c */ /* 0x000fc8000bf25070 */
[----:B------:R-:W-:-:S13]  /*0b80*/  ISETP.NE.AND.EX P1, PT, RZ, UR5, PT, P1 ;  /* 0x00000005ff007c0c */ /* 0x000fda000bf25310 */
[----:B------:R-:W-:Y:S05]  /*0b90*/  @!P1 BRA `(.L_x_9) ;  /* 0x00000000001c9947 */ /* 0x000fea0003800000 */
[----:B01----:R-:W0:Y:S02]  /*0ba0*/  LDC.64 R2, c[0x0][0x6a0] ;  /* 0x0001a800ff027b82 */ /* 0x003e240000000a00 */
[----:B0-----:R-:W3:Y:S02]  /*0bb0*/  LDG.E.64 R2, desc[UR16][R2.64] ;  /* 0x0000001002027981 */ /* 0x001ee4000c1e1b00 */
[----:B---3--:R-:W-:-:S04]  /*0bc0*/  ISETP.NE.U32.AND P1, PT, R2, RZ, PT ;  /* 0x000000ff0200720c */ /* 0x008fc80003f25070 */
[----:B------:R-:W-:-:S13]  /*0bd0*/  ISETP.NE.AND.EX P1, PT, R3, RZ, PT, P1 ;  /* 0x000000ff0300720c */ /* 0x000fda0003f25310 */
[----:B------:R-:W-:Y:S05]  /*0be0*/  @!P1 BRA `(.L_x_9) ;  /* 0x0000000000089947 */ /* 0x000fea0003800000 */
[----:B------:R0:W5:Y:S01]  /*0bf0*/  LD.E R14, desc[UR16][R2.64] ;  /* 0x00000010020e7980 */ /* 0x000162000c101900 */
[----:B------:R-:W-:Y:S05]  /*0c00*/  BRA `(.L_x_10) ;  /* 0x0000000000207947 */ /* 0x000fea0003800000 */
.L_x_9:
[----:B------:R-:W-:Y:S02]  /*0c10*/  ULDC.64 UR4, c[0x0][0x690] ;  /* 0x0001a40000047ab9 */ /* 0x000fe40000000a00 */
[----:B------:R-:W-:-:S04]  /*0c20*/  ISETP.NE.U32.AND P1, PT, RZ, UR4, PT ;  /* 0x00000004ff007c0c */ /* 0x000fc8000bf25070 */
[----:B------:R-:W-:-:S13]  /*0c30*/  ISETP.NE.AND.EX P1, PT, RZ, UR5, PT, P1 ;  /* 0x00000005ff007c0c */ /* 0x000fda000bf25310 */
[----:B------:R-:W-:Y:S05]  /*0c40*/  @!P1 BRA `(.L_x_11) ;  /* 0x00000000000c9947 */ /* 0x000fea0003800000 */
[----:B------:R-:W3:Y:S02]  /*0c50*/  LDC.64 R14, c[0x0][0x690] ;  /* 0x0001a400ff0e7b82 */ /* 0x000ee40000000a00 */
[----:B---3--:R3:W5:Y:S01]  /*0c60*/  LDG.E R14, desc[UR16][R14.64] ;  /* 0x000000100e0e7981 */ /* 0x008762000c1e1900 */
[----:B------:R-:W-:Y:S05]  /*0c70*/  BRA `(.L_x_10) ;  /* 0x0000000000047947 */ /* 0x000fea0003800000 */
.L_x_11:
[----:B------:R-:W4:Y:S02]  /*0c80*/  LDC R14, c[0x0][0x684] ;  /* 0x0001a100ff0e7b82 */ /* 0x000f240000000800 */
.L_x_10:
[----:B------:R-:W1:Y:S01]  /*0c90*/  LDC R0, c[0x0][0x75c] ;  /* 0x0001d700ff007b82 */ /* 0x000e620000000800 */
[----:B------:R-:W-:Y:S01]  /*0ca0*/  ULDC UR8, c[0x0][0x604] ;  /* 0x0001810000087ab9 */ /* 0x000fe20000000800 */
[----:B------:R-:W-:Y:S01]  /*0cb0*/  ISETP.NE.AND P1, PT, R5, 0x2, PT ;  /* 0x000000020500780c */ /* 0x000fe20003f25270 */
[----:B------:R-:W-:Y:S01]  /*0cc0*/  UIADD3 UR8, UR8, 0x1f, URZ ;  /* 0x0000001f08087890 */ /* 0x000fe2000fffe03f */
[----:B------:R-:W-:Y:S01]  /*0cd0*/  IMAD.U32 R4, RZ, RZ, UR13 ;  /* 0x0000000dff047e24 */ /* 0x000fe2000f8e00ff */
[----:B------:R-:W-:Y:S01]  /*0ce0*/  UMOV UR5, URZ ;  /* 0x0000003f00057c82 */ /* 0x000fe20008000000 */
[----:B------:R-:W-:Y:S01]  /*0cf0*/  UMOV UR4, URZ ;  /* 0x0000003f00047c82 */ /* 0x000fe20008000000 */
[----:B------:R-:W-:Y:S01]  /*0d00*/  USHF.R.S32.HI UR9, URZ, 0x1f, UR8 ;  /* 0x0000001f3f097899 */ /* 0x000fe20008011408 */
[----:B------:R-:W-:-:S03]  /*0d10*/  ULDC.64 UR10, c[0x0][0x750] ;  /* 0x0001d400000a7ab9 */ /* 0x000fc60000000a00 */
[----:B------:R-:W-:Y:S01]  /*0d20*/  ULEA.HI UR9, UR9, UR8, URZ, 0x5 ;  /* 0x0000000809097291 */ /* 0x000fe2000f8f283f */
[----:B-1----:R-:W-:-:S13]  /*0d30*/  ISETP.NE.AND P4, PT, R0, 0x1, PT ;  /* 0x000000010000780c */ /* 0x002fda0003f85270 */
[----:B0-----:R-:W0:Y:S01]  /*0d40*/  @P4 LDC R3, c[0x0][0x10] ;  /* 0x00000400ff034b82 */ /* 0x001e220000000800 */
[----:B------:R-:W-:Y:S02]  /*0d50*/  @P4 IMAD.MOV.U32 R17, RZ, RZ, RZ ;  /* 0x000000ffff114224 */ /* 0x000fe400078e00ff */
[----:B------:R-:W-:-:S05]  /*0d60*/  @P4 IMAD.MOV.U32 R5, RZ, RZ, RZ ;  /* 0x000000ffff054224 */ /* 0x000fca00078e00ff */
[----:B------:R-:W1:Y:S01]  /*0d70*/  @!P4 LDC R9, c[0x0][0xc] ;  /* 0x00000300ff09cb82 */ /* 0x000e620000000800 */
[----:B------:R-:W-:Y:S01]  /*0d80*/  ULDC UR6, c[0x0][0xc] ;  /* 0x0000030000067ab9 */ /* 0x000fe20000000800 */
[----:B------:R-:W-:Y:S02]  /*0d90*/  ULDC UR7, c[0x0][0x10] ;  /* 0x0000040000077ab9 */ /* 0x000fe40000000800 */
[----:B------:R-:W-:-:S04]  /*0da0*/  UIMAD.WIDE.U32 UR6, UR6, UR7, URZ ;  /* 0x00000007060672a5 */ /* 0x000fc8000f8e003f */
[----:B------:R-:W3:Y:S01]  /*0db0*/  LDC R8, c[0x0][0x14] ;  /* 0x00000500ff087b82 */ /* 0x000ee20000000800 */
[----:B0-----:R-:W-:-:S04]  /*0dc0*/  @P4 IMAD.WIDE.U32 R2, R3, UR13, R16 ;  /* 0x0000000d03024c25 */ /* 0x001fc8000f8e0010 */
[----:B------:R-:W-:Y:S02]  /*0dd0*/  @P4 IMAD.IADD R3, R3, 0x1, R5 ;  /* 0x0000000103034824 */ /* 0x000fe400078e0205 */
[----:B------:R-:W-:Y:S02]  /*0de0*/  IMAD.MOV.U32 R5, RZ, RZ, RZ ;  /* 0x000000ffff057224 */ /* 0x000fe400078e00ff */
[----:B-1----:R-:W-:-:S04]  /*0df0*/  @!P4 IMAD.WIDE.U32 R4, R16, R9, R4 ;  /* 0x000000091004c225 */ /* 0x002fc800078e0004 */
[----:B------:R-:W-:Y:S02]  /*0e00*/  @!P4 IMAD.MOV.U32 R2, RZ, RZ, R4 ;  /* 0x000000ffff02c224 */ /* 0x000fe400078e0004 */
[C---:B---3--:R-:W-:Y:S02]  /*0e10*/  IMAD R15, R8.reuse, UR7, RZ ;  /* 0x00000007080f7c24 */ /* 0x048fe4000f8e02ff */
[----:B------:R-:W-:Y:S01]  /*0e20*/  IMAD.WIDE.U32 R8, R8, UR6, RZ ;  /* 0x0000000608087c25 */ /* 0x000fe2000f8e00ff */
[----:B------:R-:W-:-:S03]  /*0e30*/  USHF.R.S32.HI UR6, URZ, 0x5, UR9 ;  /* 0x000000053f067899 */ /* 0x000fc60008011409 */
[----:B------:R-:W-:Y:S02]  /*0e40*/  @!P4 IMAD.MOV.U32 R3, RZ, RZ, R5 ;  /* 0x000000ffff03c224 */ /* 0x000fe400078e0005 */
[----:B------:R-:W-:Y:S01]  /*0e50*/  IMAD.IADD R0, R9, 0x1, R15 ;  /* 0x0000000109007824 */ /* 0x000fe200078e020f */
[----:B------:R-:W-:Y:S06]  /*0e60*/  @P1 BRA `(.L_x_12) ;  /* 0x0000000000201947 */ /* 0x000fec0003800000 */
[----:B------:R-:W-:Y:S01]  /*0e70*/  UISETP.GE.U32.AND UP0, UPT, UR6, 0xb, UPT ;  /* 0x0000000b0600788c */ /* 0x000fe2000bf06070 */
[----:B------:R-:W-:Y:S01]  /*0e80*/  IADD3 R2, P1, R2, R8, RZ ;  /* 0x0000000802027210 */ /* 0x000fe20007f3e0ff */
[----:B------:R-:W-:-:S04]  /*0e90*/  UIMAD.WIDE.U32 UR4, UR6, -0x45d1745d, URZ ;  /* 0xba2e8ba3060478a5 */ /* 0x000fc8000f8e003f */
[----:B------:R-:W-:Y:S01]  /*0ea0*/  USHF.R.U32.HI UR5, URZ, 0x3, UR5 ;  /* 0x000000033f057899 */ /* 0x000fe20008011605 */
[----:B------:R-:W-:Y:S02]  /*0eb0*/  IMAD.X R3, R0, 0x1, R3, P1 ;  /* 0x0000000100037824 */ /* 0x000fe400008e0603 */
[----:B------:R-:W-:Y:S02]  /*0ec0*/  UMOV UR4, URZ ;  /* 0x0000003f00047c82 */ /* 0x000fe40008000000 */
[----:B------:R-:W-:Y:S02]  /*0ed0*/  @UP0 ULOP3.LUT UR4, UR5, 0x1, URZ, 0xc0, !UPT ;  /* 0x0000000105040892 */ /* 0x000fe4000f8ec03f */
[----:B------:R-:W-:-:S12]  /*0ee0*/  UIMAD UR5, UR5, -0xb, UR6 ;  /* 0xfffffff5050578a4 */ /* 0x000fd8000f8e0206 */
.L_x_12:
[----:B------:R-:W-:Y:S01]  /*0ef0*/  ISETP.GE.U32.AND P1, PT, R2, UR10, PT ;  /* 0x0000000a02007c0c */ /* 0x000fe2000bf26070 */
[----:B------:R-:W-:Y:S01]  /*0f00*/  IMAD.MOV.U32 R6, RZ, RZ, -0x1 ;  /* 0xffffffffff067424 */ /* 0x000fe200078e00ff */
[----:B------:R-:W-:Y:S01]  /*0f10*/  PRMT R15, RZ, 0x7610, R15 ;  /* 0x00007610ff0f7816 */ /* 0x000fe2000000000f */
[----:B------:R-:W-:Y:S01]  /*0f20*/  IMAD.MOV.U32 R5, RZ, RZ, -0x1 ;  /* 0xffffffffff057424 */ /* 0x000fe200078e00ff */
[----:B------:R-:W-:Y:S01]  /*0f30*/  ISETP.GE.U32.AND.EX P1, PT, R3, UR11, PT, P1 ;  /* 0x0000000b03007c0c */ /* 0x000fe2000bf26110 */
[----:B------:R-:W-:-:S12]  /*0f40*/  IMAD.MOV.U32 R4, RZ, RZ, -0x1 ;  /* 0xffffffffff047424 */ /* 0x000fd800078e00ff */
[----:B------:R-:W-:Y:S05]  /*0f50*/  @P1 BRA `(.L_x_13) ;  /* 0x0000000400241947 */ /* 0x000fea0003800000 */
[----:B------:R-:W0:Y:S01]  /*0f60*/  LDC.64 R28, c[0x0][0x728] ;  /* 0x0001ca00ff1c7b82 */ /* 0x000e220000000a00 */
[----:B------:R-:W-:Y:S02]  /*0f70*/  IMAD.MOV.U32 R4, RZ, RZ, R2 ;  /* 0x000000ffff047224 */ /* 0x000fe400078e0002 */
[----:B------:R-:W-:-:S05]  /*0f80*/  IMAD.MOV.U32 R5, RZ, RZ, R3 ;  /* 0x000000ffff057224 */ /* 0x000fca00078e0003 */
[----:B------:R-:W1:Y:S08]  /*0f90*/  LDC R6, c[0x0][0x730] ;  /* 0x0001cc00ff067b82 */ /* 0x000e700000000800 */
[----:B------:R-:W3:Y:S01]  /*0fa0*/  LDC.64 R30, c[0x0][0x720] ;  /* 0x0001c800ff1e7b82 */ /* 0x000ee20000000a00 */
[----:B0-----:R-:W-:-:S04]  /*0fb0*/  ISETP.NE.U32.AND P1, PT, R28, RZ, PT ;  /* 0x000000ff1c00720c */ /* 0x001fc80003f25070 */
[----:B------:R-:W-:-:S13]  /*0fc0*/  ISETP.NE.AND.EX P1, PT, R29, RZ, PT, P1 ;  /* 0x000000ff1d00720c */ /* 0x000fda0003f25310 */
[----:B-1-3--:R-:W-:Y:S05]  /*0fd0*/  @!P1 BRA `(.L_x_14) ;  /* 0x0000000000289947 */ /* 0x00afea0003800000 */
[----:B------:R-:W0:Y:S02]  /*0fe0*/  LDC R15, c[0x0][0x734] ;  /* 0x0001cd00ff0f7b82 */ /* 0x000e240000000800 */
[----:B0-----:R-:W-:-:S05]  /*0ff0*/  IADD3 R15, P1, R2, R15, RZ ;  /* 0x0000000f020f7210 */ /* 0x001fca0007f3e0ff */
[----:B------:R-:W-:-:S04]  /*1000*/  IMAD.X R27, RZ, RZ, R3, P1 ;  /* 0x000000ffff1b7224 */ /* 0x000fc800008e0603 */
[----:B------:R-:W-:-:S04]  /*1010*/  IMAD.WIDE.U32 R4, R27, R28, RZ ;  /* 0x0000001c1b047225 */ /* 0x000fc800078e00ff */
[----:B------:R-:W-:-:S04]  /*1020*/  IMAD.WIDE.U32 R18, P1, R15, R29, R4 ;  /* 0x0000001d0f127225 */ /* 0x000fc80007820004 */
[----:B------:R-:W-:-:S04]  /*1030*/  IMAD.WIDE.U32 R4, R15, R28, RZ ;  /* 0x0000001c0f047225 */ /* 0x000fc800078e00ff */
[----:B------:R-:W-:Y:S01]  /*1040*/  IMAD.X R21, RZ, RZ, RZ, P1 ;  /* 0x000000ffff157224 */ /* 0x000fe200008e06ff */
[----:B------:R-:W-:Y:S01]  /*1050*/  IADD3 RZ, P1, R5, R18, RZ ;  /* 0x0000001205ff7210 */ /* 0x000fe20007f3e0ff */
[----:B------:R-:W-:-:S04]  /*1060*/  IMAD.MOV.U32 R20, RZ, RZ, R19 ;  /* 0x000000ffff147224 */ /* 0x000fc800078e0013 */
[----:B------:R-:W-:-:S08]  /*1070*/  IMAD.WIDE.U32.X R4, R27, R29, R20, P1 ;  /* 0x0000001d1b047225 */ /* 0x000fd000008e0414 */
.L_x_14:
[----:B------:R-:W0:Y:S01]  /*1080*/  LDC.64 R32, c[0x0][0x740] ;  /* 0x0001d000ff207b82 */ /* 0x000e220000000a00 */
[-CC-:B------:R-:W-:Y:S01]  /*1090*/  SHF.R.U64 R37, R4, R6.reuse, R5.reuse ;  /* 0x0000000604257219 */ /* 0x180fe20000001205 */
[----:B------:R-:W-:Y:S01]  /*10a0*/  IMAD.MOV.U32 R35, RZ, RZ, 0x1 ;  /* 0x00000001ff237424 */ /* 0x000fe200078e00ff */
[----:B------:R-:W-:Y:S02]  /*10b0*/  SHF.R.U32.HI R4, RZ, R6, R5 ;  /* 0x00000006ff047219 */ /* 0x000fe40000011605 */
[----:B------:R-:W-:-:S03]  /*10c0*/  IADD3 R15, P1, RZ, -R37, RZ ;  /* 0x80000025ff0f7210 */ /* 0x000fc60007f3e0ff */
[----:B------:R-:W1:Y:S02]  /*10d0*/  LDC R18, c[0x0][0x718] ;  /* 0x0001c600ff127b82 */ /* 0x000e640000000800 */
[----:B------:R-:W-:-:S04]  /*10e0*/  IMAD.X R5, RZ, RZ, ~R4, P1 ;  /* 0x000000ffff057224 */ /* 0x000fc800008e0e04 */
[-C--:B------:R-:W-:Y:S02]  /*10f0*/  IMAD R6, R5, R30.reuse, RZ ;  /* 0x0000001e05067224 */ /* 0x080fe400078e02ff */
[----:B------:R-:W3:Y:S01]  /*1100*/  LDC R19, c[0x0][0x708] ;  /* 0x0001c200ff137b82 */ /* 0x000ee20000000800 */
[----:B------:R-:W-:-:S04]  /*1110*/  IMAD.WIDE.U32 R4, R15, R30, R2 ;  /* 0x0000001e0f047225 */ /* 0x000fc800078e0002 */
[----:B------:R-:W-:-:S03]  /*1120*/  IMAD R15, R15, R31, R6 ;  /* 0x0000001f0f0f7224 */ /* 0x000fc600078e0206 */
[----:B------:R-:W2:Y:S01]  /*1130*/  LDC R28, c[0x0][0x758] ;  /* 0x0001d600ff1c7b82 */ /* 0x000ea20000000800 */
[----:B------:R-:W-:Y:S01]  /*1140*/  IMAD.IADD R5, R5, 0x1, R15 ;  /* 0x0000000105057824 */ /* 0x000fe200078e020f */
[----:B0-----:R-:W-:Y:S01]  /*1150*/  ISETP.NE.U32.AND P1, PT, R32, RZ, PT ;  /* 0x000000ff2000720c */ /* 0x001fe20003f25070 */
[----:B------:R-:W-:-:S03]  /*1160*/  IMAD.MOV.U32 R15, RZ, RZ, -0x1 ;  /* 0xffffffffff0f7424 */ /* 0x000fc600078e00ff */
[----:B------:R-:W-:Y:S02]  /*1170*/  ISETP.NE.AND.EX P1, PT, R33, RZ, PT, P1 ;  /* 0x000000ff2100720c */ /* 0x000fe40003f25310 */
[----:B------:R-:W0:Y:S01]  /*1180*/  LDC R31, c[0x0][0x700] ;  /* 0x0001c000ff1f7b82 */ /* 0x000e220000000800 */
[-CC-:B-1----:R-:W-:Y:S02]  /*1190*/  SHF.R.U64 R29, R4, R18.reuse, R5.reuse ;  /* 0x00000012041d7219 */ /* 0x182fe40000001205 */
[----:B------:R-:W-:-:S05]  /*11a0*/  SHF.R.U32.HI R4, RZ, R18, R5 ;  /* 0x00000012ff047219 */ /* 0x000fca0000011605 */
[----:B------:R-:W1:Y:S01]  /*11b0*/  LDC R30, c[0x0][0x748] ;  /* 0x0001d200ff1e7b82 */ /* 0x000e620000000800 */
[-CC-:B---3--:R-:W-:Y:S02]  /*11c0*/  SHF.R.U64 R39, R29, R19.reuse, R4.reuse ;  /* 0x000000131d277219 */ /* 0x188fe40000001204 */
[----:B------:R-:W-:-:S05]  /*11d0*/  SHF.R.U32.HI R5, RZ, R19, R4 ;  /* 0x00000013ff057219 */ /* 0x000fca0000011604 */
[----:B------:R-:W3:Y:S01]  /*11e0*/  LDC R34, c[0x0][0x738] ;  /* 0x0001ce00ff227b82 */ /* 0x000ee20000000800 */
[-C--:B--2---:R-:W-:Y:S02]  /*11f0*/  SHF.L.U32 R4, R15, R28.reuse, RZ ;  /* 0x0000001c0f047219 */ /* 0x084fe400000006ff */
[--C-:B------:R-:W-:Y:S02]  /*1200*/  SHF.R.U64 R38, R39, R28, R5.reuse ;  /* 0x0000001c27267219 */ /* 0x100fe40000001205 */
[----:B------:R-:W-:Y:S02]  /*1210*/  LOP3.LUT R6, RZ, R4, RZ, 0x33, !PT ;  /* 0x00000004ff067212 */ /* 0x000fe400078e33ff */
[----:B------:R-:W-:Y:S01]  /*1220*/  SHF.R.U32.HI R5, RZ, R28, R5 ;  /* 0x0000001cff057219 */ /* 0x000fe20000011605 */
[----:B------:R-:W2:Y:S01]  /*1230*/  LDC R36, c[0x0][0x710] ;  /* 0x0001c400ff247b82 */ /* 0x000ea20000000800 */
[----:B------:R-:W-:Y:S01]  /*1240*/  IMAD.MOV.U32 R4, RZ, RZ, R38 ;  /* 0x000000ffff047224 */ /* 0x000fe200078e0026 */
[----:B------:R-:W-:Y:S06]  /*1250*/  @!P1 BRA `(.L_x_15) ;  /* 0x0000000000289947 */ /* 0x000fec0003800000 */
[----:B------:R-:W4:Y:S02]  /*1260*/  LDC R15, c[0x0][0x74c] ;  /* 0x0001d300ff0f7b82 */ /* 0x000f240000000800 */
[----:B----4-:R-:W-:-:S05]  /*1270*/  IADD3 R15, P1, R38, R15, RZ ;  /* 0x0000000f260f7210 */ /* 0x010fca0007f3e0ff */
        /* <DEDUP_REMOVED lines=8> */
.L_x_15:
[----:B-1----:R-:W-:Y:S01]  /*1300*/  SHF.R.U64 R15, R4, R30, R5 ;  /* 0x0000001e040f7219 */ /* 0x002fe20000001205 */
[----:B------:R-:W-:Y:S01]  /*1310*/  @P4 IMAD R23, R25, R26, R16 ;  /* 0x0000001a19174224 */ /* 0x000fe200078e0210 */
[----:B------:R-:W-:Y:S01]  /*1320*/  LOP3.LUT R5, R39, R6, RZ, 0xc0, !PT ;  /* 0x0000000627057212 */ /* 0x000fe200078ec0ff */
[----:B0-----:R-:W-:Y:S01]  /*1330*/  VIADD R6, R31, 0xffffffff ;  /* 0xffffffff1f067836 */ /* 0x001fe20000000000 */
[----:B------:R-:W-:Y:S01]  /*1340*/  SHF.L.U32 R4, R35, R28, RZ ;  /* 0x0000001c23047219 */ /* 0x000fe200000006ff */
[----:B------:R-:W-:-:S03]  /*1350*/  IMAD.MOV R17, RZ, RZ, -R15 ;  /* 0x000000ffff117224 */ /* 0x000fc600078e0a0f */
[----:B------:R-:W-:Y:S01]  /*1360*/  LOP3.LUT R29, R29, R6, RZ, 0xc0, !PT ;  /* 0x000000061d1d7212 */ /* 0x000fe200078ec0ff */
[----:B------:R-:W-:Y:S02]  /*1370*/  IMAD R16, R4, R15, R5 ;  /* 0x0000000f04107224 */ /* 0x000fe400078e0205 */
[----:B---3--:R-:W-:Y:S02]  /*1380*/  IMAD R4, R17, R34, R38 ;  /* 0x0000002211047224 */ /* 0x008fe400078e0226 */
[----:B--2---:R-:W-:Y:S02]  /*1390*/  IMAD R6, R16, R36, R23 ;  /* 0x0000002410067224 */ /* 0x004fe400078e0217 */
[----:B------:R-:W-:Y:S02]  /*13a0*/  IMAD R17, R4, R31, R29 ;  /* 0x0000001f04117224 */ /* 0x000fe400078e021d */
[----:B------:R-:W-:Y:S02]  /*13b0*/  IMAD.MOV.U32 R15, RZ, RZ, 0x1 ;  /* 0x00000001ff0f7424 */ /* 0x000fe400078e00ff */
[----:B------:R-:W-:Y:S01]  /*13c0*/  IMAD.MOV.U32 R4, RZ, RZ, R37 ;  /* 0x000000ffff047224 */ /* 0x000fe200078e0025 */
[----:B------:R-:W-:-:S02]  /*13d0*/  SEL R5, R17, R6, !P4 ;  /* 0x0000000611057207 */ /* 0x000fc40006000000 */
[----:B------:R-:W-:-:S07]  /*13e0*/  SEL R6, R6, R17, !P4 ;  /* 0x0000001106067207 */ /* 0x000fce0006000000 */
.L_x_13:
[----:B------:R-:W-:Y:S05]  /*13f0*/  @!P3 BRA `(.L_x_16) ;  /* 0x00000000000cb947 */ /* 0x000fea0003800000 */
[----:B------:R-:W-:Y:S01]  /*1400*/  UCGABAR_WAIT ;  /* 0x0000000000007dc7 */ /* 0x000fe20008000000 */
[----:B------:R-:W-:Y:S01]  /*1410*/  CCTL.IVALL ;  /* 0x00000000ff00798f */ /* 0x000fe20002000000 */
[----:B------:R-:W-:Y:S05]  /*1420*/  BRA `(.L_x_17) ;  /* 0x0000000000047947 */ /* 0x000fea0003800000 */
.L_x_16:
[----:B------:R-:W-:Y:S06]  /*1430*/  BAR.SYNC.DEFER_BLOCKING 0x0 ;  /* 0x0000000000007b1d */ /* 0x000fec0000010000 */
.L_x_17:
[----:B------:R-:W-:Y:S05]  /*1440*/  @!P2 BRA `(.L_x_18) ;  /* 0x0000005c0008a947 */ /* 0x000fea0003800000 */
[----:B------:R-:W-:-:S13]  /*1450*/  ISETP.GT.U32.AND P1, PT, R40, 0x1, PT ;  /* 0x000000012800780c */ /* 0x000fda0003f24070 */
[----:B------:R-:W-:Y:S05]  /*1460*/  @P1 EXIT ;  /* 0x000000000000194d */ /* 0x000fea0003800000 */
.L_x_19:
[----:B------:R-:W-:-:S08]  /*1470*/  NOP ;  /* 0x0000000000007918 */ /* 0x000fd00000000000 */
[----:B------:R-:W0:Y:S02]  /*1480*/  USETMAXREG.TRY_ALLOC.CTAPOOL UP0, 0xe8 ;  /* 0x000000e8000079c8 */ /* 0x000e240008000600 */
[----:B0-----:R-:W-:-:S13]  /*1490*/  PLOP3.LUT P1, PT, PT, PT, UP0, 0x80, 0x0 ;  /* 0x000000000000781c */ /* 0x001fda0003f2f008 */
[----:B------:R-:W-:Y:S05]  /*14a0*/  @!P1 BRA `(.L_x_19) ;  /* 0xfffffffc00f09947 */ /* 0x000fea000383ffff */
[----:B------:R-:W-:-:S13]  /*14b0*/  LOP3.LUT P1, RZ, R15, 0xff, RZ, 0xc0, !PT ;  /* 0x000000ff0fff7812 */ /* 0x000fda000782c0ff */
[----:B------:R-:W-:Y:S05]  /*14c0*/  @!P1 EXIT ;  /* 0x000000000000994d */ /* 0x000fea0003800000 */
[CC--:B------:R-:W-:Y:S01]  /*14d0*/  LEA.HI R15, R24.reuse, R11.reuse, RZ, 0x2 ;  /* 0x0000000b180f7211 */ /* 0x0c0fe200078f10ff */
[----:B------:R-:W0:Y:S01]  /*14e0*/  S2UR UR8, SR_CgaCtaId ;  /* 0x00000000000879c3 */ /* 0x000e220000008800 */
[----:B------:R-:W-:Y:S01]  /*14f0*/  LEA.HI R24, R24, R11, RZ, 0x5 ;  /* 0x0000000b18187211 */ /* 0x000fe200078f28ff */
[----:B------:R-:W-:Y:S01]  /*1500*/  UMOV UR7, 0x400 ;  /* 0x0000040000077882 */ /* 0x000fe20000000000 */
[--C-:B------:R-:W-:Y:S01]  /*1510*/  SHF.R.S32.HI R10, RZ, 0x2, R15.reuse ;  /* 0x00000002ff0a7819 */ /* 0x100fe2000001140f */
[----:B------:R-:W-:Y:S01]  /*1520*/  UIADD3 UR9, UR12, -0x1, URZ ;  /* 0xffffffff0c097890 */ /* 0x000fe2000fffe03f */
[----:B------:R-:W-:Y:S01]  /*1530*/  SHF.R.S32.HI R17, RZ, 0x1f, R15 ;  /* 0x0000001fff117819 */ /* 0x000fe2000001140f */
[----:B------:R-:W-:Y:S01]  /*1540*/  ULDC UR14, c[0x0][0x284] ;  /* 0x0000a100000e7ab9 */ /* 0x000fe20000000800 */
[----:B------:R-:W-:Y:S01]  /*1550*/  SHF.R.S32.HI R24, RZ, 0x5, R24 ;  /* 0x00000005ff187819 */ /* 0x000fe20000011418 */
[----:B------:R-:W-:Y:S01]  /*1560*/  UISETP.NE.AND UP0, UPT, UR9, URZ, UPT ;  /* 0x0000003f0900728c */ /* 0x000fe2000bf05270 */
[----:B------:R-:W-:Y:S01]  /*1570*/  LEA.HI R17, R17, R10, RZ, 0x3 ;  /* 0x0000000a11117211 */ /* 0x000fe200078f18ff */
[----:B------:R-:W-:Y:S01]  /*1580*/  USHF.L.U32 UR19, UR6, 0x1, URZ ;  /* 0x0000000106137899 */ /* 0x000fe2000800063f */
[----:B------:R-:W-:Y:S01]  /*1590*/  LOP3.LUT R18, R15, 0xfffffffc, RZ, 0xc0, !PT ;  /* 0xfffffffc0f127812 */ /* 0x000fe200078ec0ff */
[----:B------:R-:W-:Y:S01]  /*15a0*/  USEL UR11, URZ, 0x1, UP0 ;  /* 0x000000013f0b7887 */ /* 0x000fe20008000000 */
[----:B------:R-:W-:-:S02]  /*15b0*/  LOP3.LUT R17, R17, 0xfffffff8, RZ, 0xc0, !PT ;  /* 0xfffffff811117812 */ /* 0x000fc400078ec0ff */
[----:B------:R-:W-:Y:S01]  /*15c0*/  LOP3.LUT R99, R7, 0x1, RZ, 0xfc, !PT ;  /* 0x0000000107637812 */ /* 0x000fe200078efcff */
[C---:B------:R-:W-:Y:S02]  /*15d0*/  IMAD.IADD R18, R11.reuse, 0x1, -R18 ;  /* 0x000000010b127824 */ /* 0x040fe400078e0a12 */
[----:B------:R-:W-:Y:S01]  /*15e0*/  IMAD.IADD R17, R10, 0x1, -R17 ;  /* 0x000000010a117824 */ /* 0x000fe200078e0a11 */
[C---:B------:R-:W-:Y:S01]  /*15f0*/  LEA.HI R10, R11.reuse, R11, RZ, 0x1 ;  /* 0x0000000b0b0a7211 */ /* 0x040fe200078f08ff */
[----:B------:R-:W-:Y:S02]  /*1600*/  IMAD.U32 R98, RZ, RZ, UR11 ;  /* 0x0000000bff627e24 */ /* 0x000fe4000f8e00ff */
[----:B------:R-:W-:Y:S01]  /*1610*/  IMAD R16, R24, -0x10, -R17 ;  /* 0xfffffff018107824 */ /* 0x000fe200078e0a11 */
[----:B------:R-:W-:Y:S01]  /*1620*/  LOP3.LUT R10, R10, 0x7ffffe, RZ, 0xc0, !PT ;  /* 0x007ffffe0a0a7812 */ /* 0x000fe200078ec0ff */
[----:B0-----:R-:W-:Y:S02]  /*1630*/  ULEA UR7, UR8, UR7, 0x18 ;  /* 0x0000000708077291 */ /* 0x001fe4000f8ec03f */
[----:B------:R-:W-:Y:S01]  /*1640*/  USHF.L.U32 UR8, UR9, 0x3, URZ ;  /* 0x0000000309087899 */ /* 0x000fe2000800063f */
[----:B------:R-:W-:Y:S01]  /*1650*/  VIADD R16, R16, UR14 ;  /* 0x0000000e10107c36 */ /* 0x000fe20008000000 */
[----:B------:R-:W-:Y:S01]  /*1660*/  UIADD3 UR9, UR7, 0x180, URZ ;  /* 0x0000018007097890 */ /* 0x000fe2000fffe03f */
[----:B------:R-:W-:Y:S01]  /*1670*/  IMAD.IADD R10, R11, 0x1, -R10 ;  /* 0x000000010b0a7824 */ /* 0x000fe200078e0a0a */
[----:B------:R-:W-:-:S02]  /*1680*/  UIADD3 UR10, UR7, 0xb180, URZ ;  /* 0x0000b180070a7890 */ /* 0x000fc4000fffe03f */
[----:B------:R-:W-:Y:S01]  /*1690*/  USHF.R.U32.HI UR9, URZ, 0x4, UR9 ;  /* 0x000000043f097899 */ /* 0x000fe20008011609 */
[----:B------:R-:W-:Y:S01]  /*16a0*/  IMAD R10, R24, 0x2, R10 ;  /* 0x00000002180a7824 */ /* 0x000fe200078e020a */
[----:B------:R-:W-:Y:S02]  /*16b0*/  USHF.R.U32.HI UR10, URZ, 0x4, UR10 ;  /* 0x000000043f0a7899 */ /* 0x000fe4000801160a */
[----:B------:R-:W-:Y:S01]  /*16c0*/  UIADD3 UR20, UR7, 0xc0, URZ ;  /* 0x000000c007147890 */ /* 0x000fe2000fffe03f */
[--C-:B------:R-:W-:Y:S01]  /*16d0*/  IMAD R15, R10, 0x8, R17.reuse ;  /* 0x000000080a0f7824 */ /* 0x100fe200078e0211 */
[----:B------:R-:W-:Y:S01]  /*16e0*/  ULOP3.LUT UR8, UR8, 0x8, URZ, 0xc0, !UPT ;  /* 0x0000000808087892 */ /* 0x000fe2000f8ec03f */
[----:B------:R-:W-:Y:S01]  /*16f0*/  IMAD R10, R24, 0x10, R17 ;  /* 0x00000010180a7824 */ /* 0x000fe200078e0211 */
[----:B------:R-:W-:Y:S01]  /*1700*/  VIMNMX R17, RZ, UR6, PT ;  /* 0x00000006ff117c48 */ /* 0x000fe2000bfe0100 */
[----:B------:R-:W-:Y:S01]  /*1710*/  IMAD.SHL.U32 R15, R15, 0x40, RZ ;  /* 0x000000400f0f7824 */ /* 0x000fe200078e00ff */
[----:B------:R-:W-:-:S02]  /*1720*/  ULOP3.LUT UR9, UR9, 0x3fff, URZ, 0xc0, !UPT ;  /* 0x00003fff09097892 */ /* 0x000fc4000f8ec03f */
[----:B------:R-:W-:Y:S01]  /*1730*/  ULOP3.LUT UR10, UR10, 0x3fff, URZ, 0xc0, !UPT ;  /* 0x00003fff0a0a7892 */ /* 0x000fe2000f8ec03f */
[----:B------:R-:W-:Y:S01]  /*1740*/  IADD3 R17, -R17, UR6, RZ ;  /* 0x0000000611117c10 */ /* 0x000fe2000fffe1ff */
[----:B------:R-:W-:Y:S01]  /*1750*/  ULEA UR12, UR12, UR20, 0x3 ;  /* 0x000000140c0c7291 */ /* 0x000fe2000f8e183f */
[----:B------:R-:W-:Y:S01]  /*1760*/  SHF.R.S32.HI R11, RZ, 0x1f, R10 ;  /* 0x0000001fff0b7819 */ /* 0x000fe2000001140a */
[----:B------:R-:W-:Y:S01]  /*1770*/  ULOP3.LUT UR21, UR8, 0x8, URZ, 0x3c, !UPT ;  /* 0x0000000808157892 */ /* 0x000fe2000f8e3c3f */
[----:B------:R-:W-:Y:S01]  /*1780*/  SHF.R.S32.HI R15, RZ, 0x3, R15 ;  /* 0x00000003ff0f7819 */ /* 0x000fe2000001140f */
[----:B------:R-:W-:Y:S02]  /*1790*/  ULOP3.LUT UR13, UR8, 0x18, URZ, 0x3c, !UPT ;  /* 0x00000018080d7892 */ /* 0x000fe4000f8e3c3f */
[----:B------:R-:W-:Y:S02]  /*17a0*/  ULOP3.LUT UR18, UR9, 0x10000, URZ, 0xfc, !UPT ;  /* 0x0001000009127892 */ /* 0x000fe4000f8efc3f */
[----:B------:R-:W-:-:S12]  /*17b0*/  ULOP3.LUT UR15, UR10, 0x10000, URZ, 0xfc, !UPT ;  /* 0x000100000a0f7892 */ /* 0x000fd8000f8efc3f */
.L_x_158:
[----:B------:R-:W-:Y:S01]  /*17c0*/  SHF.L.U32 R19, R98, 0x1f, RZ ;  /* 0x0000001f62137819 */ /* 0x000fe200000006ff */
[----:B------:R-:W-:Y:S01]  /*17d0*/  IMAD.MOV.U32 R87, RZ, RZ, RZ ;  /* 0x000000ffff577224 */ /* 0x000fe200078e00ff */
[----:B------:R-:W-:Y:S02]  /*17e0*/  ISETP.GE.AND P2, PT, R17, 0x1, PT ;  /* 0x000000011100780c */ /* 0x000fe40003f46270 */
[----:B------:R-:W0:Y:S02]  /*17f0*/  SYNCS.PHASECHK.TRANS64.TRYWAIT P1, [UR12+-0x8], R19 ;  /* 0xfffff813ff0075a7 */ /* 0x000e24000802014c */
[----:B0-2345:R-:W-:Y:S09]  /*1800*/  @!P1 BRA `(.L_x_20) ;  /* 0x0000006c005c9947 */ /* 0x03dff20003800000 */
.L_x_187:
[----:B------:R-:W-:Y:S02]  /*1810*/  CS2R R24, SRZ ;  /* 0x0000000000187805 */ /* 0x000fe4000001ff00 */
[----:B------:R-:W-:Y:S02]  /*1820*/  CS2R R26, SRZ ;  /* 0x00000000001a7805 */ /* 0x000fe4000001ff00 */
[----:B------:R-:W-:Y:S02]  /*1830*/  CS2R R28, SRZ ;  /* 0x00000000001c7805 */ /* 0x000fe4000001ff00 */
[----:B------:R-:W-:Y:S02]  /*1840*/  CS2R R30, SRZ ;  /* 0x00000000001e7805 */ /* 0x000fe4000001ff00 */
[----:B------:R-:W-:Y:S02]  /*1850*/  CS2R R32, SRZ ;  /* 0x0000000000207805 */ /* 0x000fe4000001ff00 */
[----:B------:R-:W-:-:S02]  /*1860*/  CS2R R34, SRZ ;  /* 0x0000000000227805 */ /* 0x000fc4000001ff00 */
        /* <DEDUP_REMOVED lines=24> */
[----:B------:R-:W-:Y:S01]  /*19f0*/  CS2R R84, SRZ ;  /* 0x0000000000547805 */ /* 0x000fe2000001ff00 */
[----:B------:R-:W-:Y:S01]  /*1a00*/  IMAD.MOV.U32 R86, RZ, RZ, RZ ;  /* 0x000000ffff567224 */ /* 0x000fe200078e00ff */
[----:B------:R-:W-:Y:S06]  /*1a10*/  @!P2 BRA `(.L_x_21) ;  /* 0x0000000000d0a947 */ /* 0x000fec0003800000 */
[----:B0-----:R-:W-:Y:S01]  /*1a20*/  IMAD.MOV.U32 R19, RZ, RZ, R17 ;  /* 0x000000ffff137224 */ /* 0x001fe200078e0011 */
[----:B------:R-:W-:Y:S01]  /*1a30*/  UPLOP3.LUT UP0, UPT, UPT, UPT, UPT, 0x40, 0x0 ;  /* 0x000000000000789c */ /* 0x000fe20003f0e870 */
[----:B------:R-:W-:Y:S01]  /*1a40*/  IMAD.U32 R90, RZ, RZ, UR4 ;  /* 0x00000004ff5a7e24 */ /* 0x000fe2000f8e00ff */
[----:B------:R-:W-:Y:S01]  /*1a50*/  UMOV UR14, UR5 ;  /* 0x00000005000e7c82 */ /* 0x000fe20008000000 */
[----:B------:R-:W-:-:S08]  /*1a60*/  IMAD.U32 R20, RZ, RZ, UR5 ;  /* 0x00000005ff147e24 */ /* 0x000fd0000f8e00ff */
.L_x_28:
[----:B------:R-:W-:-:S13]  /*1a70*/  ISETP.NE.AND P2, PT, R99, 0x3, PT ;  /* 0x000000036300780c */ /* 0x000fda0003f45270 */
[----:B01-3--:R-:W-:Y:S05]  /*1a80*/  @!P2 BRA `(.L_x_22) ;  /* 0x000000000004a947 */ /* 0x00bfea0003800000 */
[----:B------:R-:W-:Y:S01]  /*1a90*/  BPT.TRAP 0x1 ;  /* 0x000000040000795c */ /* 0x000fe20000300000 */
.L_x_22:
[----:B------:R-:W-:Y:S01]  /*1aa0*/  ULEA UR8, UR14, UR7, 0x3 ;  /* 0x000000070e087291 */ /* 0x000fe2000f8e183f */
[----:B------:R-:W-:-:S08]  /*1ab0*/  SHF.L.U32 R22, R90, 0x1f, RZ ;  /* 0x0000001f5a167819 */ /* 0x000fd000000006ff */
[----:B------:R0:W1:Y:S01]  /*1ac0*/  SYNCS.PHASECHK.TRANS64.TRYWAIT P1, [UR8], R22 ;  /* 0x00000016ff0075a7 */ /* 0x0000620008020148 */
[----:B------:R-:W-:Y:S05]  /*1ad0*/  @!P2 BRA `(.L_x_23) ;  /* 0x000000000004a947 */ /* 0x000fea0003800000 */
[----:B------:R-:W-:Y:S01]  /*1ae0*/  BPT.TRAP 0x1 ;  /* 0x000000040000795c */ /* 0x000fe20000300000 */
.L_x_23:
[----:B------:R-:W-:-:S04]  /*1af0*/  IMAD.U32 R88, RZ, RZ, UR14 ;  /* 0x0000000eff587e24 */ /* 0x000fc8000f8e00ff */
[----:B------:R-:W-:Y:S01]  /*1b00*/  IMAD R21, R88, 0x200, R15 ;  /* 0x0000020058157824 */ /* 0x000fe200078e020f */
[----:B-1----:R-:W-:Y:S06]  /*1b10*/  @P1 BRA `(.L_x_24) ;  /* 0x0000000000081947 */ /* 0x002fec0003800000 */
[----:B------:R-:W1:Y:S02]  /*1b20*/  SYNCS.PHASECHK.TRANS64.TRYWAIT P1, [UR8], R22 ;  /* 0x00000016ff0075a7 */ /* 0x000e640008020148 */
[----:B-1----:R-:W-:Y:S05]  /*1b30*/  @!P1 BRA `(.L_x_25) ;  /* 0x0000006800a89947 */ /* 0x002fea0003800000 */
.L_x_24:
[----:B------:R-:W3:Y:S01]  /*1b40*/  LDS.64 R88, [R21+UR7+0x37180] ;  /* 0x0371800715587984 */ /* 0x000ee20008000a00 */
[----:B------:R-:W-:Y:S02]  /*1b50*/  ULEA UR8, UR14, UR18, 0x8 ;  /* 0x000000120e087291 */ /* 0x000fe4000f8e403f */
[----:B------:R-:W-:Y:S01]  /*1b60*/  ULEA UR10, UR14, UR15, 0xa ;  /* 0x0000000f0e0a7291 */ /* 0x000fe2000f8e503f */
[----:B------:R-:W-:Y:S01]  /*1b70*/  UMOV UR9, 0x80000020 ;  /* 0x8000002000097882 */ /* 0x000fe20000000000 */
[----:B------:R-:W-:Y:S01]  /*1b80*/  UMOV UR11, 0x40000040 ;  /* 0x40000040000b7882 */ /* 0x000fe20000000000 */
[----:B---3--:R-:W-:-:S06]  /*1b90*/  WARPGROUP.ARRIVE ;  /* 0x00000000000079c5 */ /* 0x008fcc0000000000 */
[----:B------:R-:W-:Y:S01]  /*1ba0*/  HGMMA.SP.64x128x32.F32.BF16 R24, gdesc[UR8], R24, UP0, R88, 0x0 ;  /* 0x09e05800081879f0 */ /* 0x000fe2000bf01a18 */
[----:B------:R-:W-:Y:S02]  /*1bb0*/  UIADD3 UR8, UR8, 0x2, URZ ;  /* 0x0000000208087890 */ /* 0x000fe4000fffe03f */
[----:B------:R-:W-:Y:S01]  /*1bc0*/  UIADD3 UR10, UR10, 0x4, URZ ;  /* 0x000000040a0a7890 */ /* 0x000fe2000fffe03f */
[----:B------:R-:W-:Y:S01]  /*1bd0*/  UMOV UR9, 0x80000020 ;  /* 0x8000002000097882 */ /* 0x000fe20000000000 */
[----:B------:R-:W-:-:S11]  /*1be0*/  UMOV UR11, 0x40000040 ;  /* 0x40000040000b7882 */ /* 0x000fd60000000000 */
[----:B------:R-:W-:Y:S03]  /*1bf0*/  HGMMA.SP.64x128x32.F32.BF16 R24, gdesc[UR8], R24, R89, 0x0, gsb0 ;  /* 0x09e05900081879f0 */ /* 0x000fe60008001a18 */
[----:B------:R-:W-:Y:S02]  /*1c00*/  WARPGROUP.DEPBAR.LE gsb0, 0x0 ;  /* 0x00008000000079c5 */ /* 0x000fe40000010000 */
[----:B------:R-:W-:Y:S05]  /*1c10*/  @!P2 BRA `(.L_x_26) ;  /* 0x000000000004a947 */ /* 0x000fea0003800000 */
[----:B------:R-:W-:Y:S01]  /*1c20*/  BPT.TRAP 0x1 ;  /* 0x000000040000795c */ /* 0x000fe20000300000 */
.L_x_26:
[----:B------:R-:W-:Y:S02]  /*1c30*/  @P0 LEA R21, R20, UR7, 0x3 ;  /* 0x0000000714150c11 */ /* 0x000fe4000f8e18ff */
[----:B------:R-:W-:-:S03]  /*1c40*/  ISETP.GT.U32.AND P1, PT, R7, 0x1, PT ;  /* 0x000000010700780c */ /* 0x000fc60003f24070 */
[----:B------:R-:W-:-:S05]  /*1c50*/  @P0 VIADD R21, R21, 0x58 ;  /* 0x0000005815150836 */ /* 0x000fca0000000000 */
[----:B------:R-:W-:-:S04]  /*1c60*/  @P0 PRMT R21, R12, 0x654, R21 ;  /* 0x000006540c150816 */ /* 0x000fc80000000015 */
[----:B------:R3:W-:Y:S01]  /*1c70*/  @P0 SYNCS.ARRIVE.TRANS64.RED.A1T0 RZ, [R21+URZ], RZ ;  /* 0x000000ff15ff09a7 */ /* 0x0007e2000810043f */
[----:B------:R-:W-:Y:S05]  /*1c80*/  @P1 BRA `(.L_x_27) ;  /* 0x0000000000041947 */ /* 0x000fea0003800000 */
[----:B------:R-:W-:Y:S01]  /*1c90*/  BPT.TRAP 0x1 ;  /* 0x000000040000795c */ /* 0x000fe20000300000 */
.L_x_27:
[----:B------:R-:W-:Y:S01]  /*1ca0*/  UIADD3 UR14, UR14, 0x1, URZ ;  /* 0x000000010e0e7890 */ /* 0x000fe2000fffe03f */
[C---:B------:R-:W-:Y:S01]  /*1cb0*/  ISETP.GT.AND P2, PT, R19.reuse, 0x1, PT ;  /* 0x000000011300780c */ /* 0x040fe20003f44270 */
[----:B------:R-:W-:Y:S02]  /*1cc0*/  VIADD R20, R20, 0x1 ;  /* 0x0000000114147836 */ /* 0x000fe40000000000 */
[----:B------:R-:W-:Y:S01]  /*1cd0*/  UISETP.NE.AND UP0, UPT, UR14, 0xb, UPT ;  /* 0x0000000b0e00788c */ /* 0x000fe2000bf05270 */
[----:B------:R-:W-:Y:S02]  /*1ce0*/  VIADD R19, R19, 0xffffffff ;  /* 0xffffffff13137836 */ /* 0x000fe40000000000 */
[C---:B------:R-:W-:Y:S01]  /*1cf0*/  ISETP.NE.AND P1, PT, R20.reuse, 0xb, PT ;  /* 0x0000000b1400780c */ /* 0x040fe20003f25270 */
[----:B------:R-:W-:Y:S02]  /*1d00*/  USEL UR8, URZ, 0x1, UP0 ;  /* 0x000000013f087887 */ /* 0x000fe40008000000 */
[----:B------:R-:W-:Y:S01]  /*1d10*/  USEL UR14, UR14, URZ, UP0 ;  /* 0x0000003f0e0e7287 */ /* 0x000fe20008000000 */
[----:B------:R-:W-:Y:S01]  /*1d20*/  SEL R20, R20, RZ, P1 ;  /* 0x000000ff14147207 */ /* 0x000fe20000800000 */
[----:B------:R-:W-:-:S02]  /*1d30*/  UPLOP3.LUT UP0, UPT, UPT, UPT, UPT, 0x80, 0x0 ;  /* 0x000000000000789c */ /* 0x000fc40003f0f070 */
[----:B------:R-:W-:Y:S01]  /*1d40*/  LOP3.LUT R90, R90, UR8, RZ, 0x3c, !PT ;  /* 0x000000085a5a7c12 */ /* 0x000fe2000f8e3cff */
[----:B------:R-:W-:Y:S08]  /*1d50*/  @P2 BRA `(.L_x_28) ;  /* 0xfffffffc00442947 */ /* 0x000ff0000383ffff */
.L_x_21:
[----:B0-----:R-:W-:Y:S01]  /*1d60*/  IMAD.U32 R20, RZ, RZ, UR21 ;  /* 0x00000015ff147e24 */ /* 0x001fe2000f8e00ff */
[----:B------:R-:W-:Y:S01]  /*1d70*/  SHF.L.U32 R19, R98, 0x1f, RZ ;  /* 0x0000001f62137819 */ /* 0x000fe200000006ff */
[----:B------:R-:W-:Y:S01]  /*1d80*/  UIADD3 UR5, UR5, UR19, URZ ;  /* 0x0000001305057290 */ /* 0x000fe2000fffe03f */
[----:B------:R-:W0:Y:S01]  /*1d90*/  LDC R88, c[0x0][0x288] ;  /* 0x0000a200ff587b82 */ /* 0x000e220000000800 */
[----:B------:R-:W-:Y:S01]  /*1da0*/  UISETP.GE.U32.AND UP1, UPT, UR19, 0xb, UPT ;  /* 0x0000000b1300788c */ /* 0x000fe2000bf26070 */
[----:B------:R-:W-:Y:S01]  /*1db0*/  SHF.R.S32.HI R90, RZ, 0x1f, R4 ;  /* 0x0000001fff5a7819 */ /* 0x000fe20000011404 */
[----:B------:R-:W-:Y:S02]  /*1dc0*/  UISETP.GT.U32.AND UP0, UPT, UR5, 0xa, UPT ;  /* 0x0000000a0500788c */ /* 0x000fe4000bf04070 */
[----:B------:R-:W-:Y:S02]  /*1dd0*/  UIMAD.WIDE.U32 UR8, UR5, -0x45d1745d, URZ ;  /* 0xba2e8ba3050878a5 */ /* 0x000fe4000f8e003f */
[----:B------:R-:W-:Y:S01]  /*1de0*/  UISETP.LT.U32.AND UP0, UPT, UR19, 0xb, UP0 ;  /* 0x0000000b1300788c */ /* 0x000fe20008701070 */
[----:B------:R0:W-:Y:S01]  /*1df0*/  SYNCS.ARRIVE.TRANS64.A1T0 RZ, [R20+UR20], RZ ;  /* 0x000000ff14ff79a7 */ /* 0x0001e20008100014 */
[----:B------:R-:W-:-:S02]  /*1e00*/  WARPGROUP.DEPBAR.LE gsb0, 0x0 ;  /* 0x00008000000079c5 */ /* 0x000fc40000010000 */
[----:B------:R-:W-:Y:S02]  /*1e10*/  USEL UR10, URZ, 0x1, !UP0 ;  /* 0x000000013f0a7887 */ /* 0x000fe4000c000000 */
[----:B------:R-:W-:Y:S02]  /*1e20*/  USHF.R.U32.HI UR8, URZ, 0x3, UR9 ;  /* 0x000000033f087899 */ /* 0x000fe40008011609 */
[----:B------:R-:W-:Y:S01]  /*1e30*/  ULOP3.LUT UR4, UR4, UR10, URZ, 0x3c, !UPT ;  /* 0x0000000a04047292 */ /* 0x000fe2000f8e3c3f */
[----:B------:R-:W1:Y:S01]  /*1e40*/  SYNCS.PHASECHK.TRANS64.TRYWAIT P1, [UR12+0x8], R19 ;  /* 0x00000813ff0075a7 */ /* 0x000e62000802014c */
[----:B------:R-:W-:Y:S02]  /*1e50*/  UIMAD UR5, UR8, -0xb, UR5 ;  /* 0xfffffff5080578a4 */ /* 0x000fe4000f8e0205 */
[----:B------:R-:W-:Y:S01]  /*1e60*/  @UP1 ULOP3.LUT UR4, UR4, 0x1, UR8, 0x78, !UPT ;  /* 0x0000000104041892 */ /* 0x000fe2000f8e7808 */
[----:B01----:R-:W-:Y:S11]  /*1e70*/  @!P1 BRA `(.L_x_29) ;  /* 0x0000006400f09947 */ /* 0x003ff60003800000 */
.L_x_188:
[----:B------:R-:W-:Y:S01]  /*1e80*/  ULDC.64 UR8, c[0x0][0x6d0] ;  /* 0x0001b40000087ab9 */ /* 0x000fe20000000a00 */
[----:B------:R-:W-:Y:S02]  /*1e90*/  IMAD.SHL.U32 R94, R6, 0x40, RZ ;  /* 0x00000040065e7824 */ /* 0x000fe400078e00ff */
[----:B0-----:R-:W-:Y:S02]  /*1ea0*/  IMAD R19, R90, UR8, RZ ;  /* 0x000000085a137c24 */ /* 0x001fe4000f8e02ff */
[C---:B------:R-:W-:Y:S01]  /*1eb0*/  IMAD.WIDE.U32 R22, R4.reuse, UR8, R10 ;  /* 0x0000000804167c25 */ /* 0x040fe2000f8e000a */
[----:B------:R-:W-:Y:S01]  /*1ec0*/  ULDC UR8, c[0x0][0x284] ;  /* 0x0000a10000087ab9 */ /* 0x000fe20000000800 */
[----:B------:R-:W-:Y:S02]  /*1ed0*/  SHF.R.S32.HI R95, RZ, 0x1f, R94 ;  /* 0x0000001fff5f7819 */ /* 0x000fe4000001145e */
[----:B------:R-:W-:Y:S01]  /*1ee0*/  IMAD R89, R4, UR9, R19 ;  /* 0x0000000904597c24 */ /* 0x000fe2000f8e0213 */
[C---:B------:R-:W-:Y:S01]  /*1ef0*/  ISETP.GE.AND P1, PT, R94.reuse, UR8, PT ;  /* 0x000000085e007c0c */ /* 0x040fe2000bf26270 */
[----:B------:R-:W-:Y:S01]  /*1f00*/  IMAD.SHL.U32 R19, R5, 0x80, RZ ;  /* 0x0000008005137824 */ /* 0x000fe200078e00ff */
[----:B------:R-:W-:Y:S01]  /*1f10*/  IADD3 R22, P2, R94, R22, RZ ;  /* 0x000000165e167210 */ /* 0x000fe20007f5e0ff */
[----:B---3--:R-:W-:-:S03]  /*1f20*/  IMAD.WIDE R20, R18, 0x2, RZ ;  /* 0x0000000212147825 */ /* 0x008fc600078e02ff */
[----:B------:R-:W-:Y:S01]  /*1f30*/  ISETP.GE.OR P1, PT, R19, R88, P1 ;  /* 0x000000581300720c */ /* 0x000fe20000f26670 */
[----:B------:R-:W-:Y:S01]  /*1f40*/  IMAD R6, R18, -0x2, R88 ;  /* 0xfffffffe12067824 */ /* 0x000fe200078e0258 */
[----:B------:R-:W-:Y:S01]  /*1f50*/  IADD3.X R23, R95, R23, R89, P2, !PT ;  /* 0x000000175f177210 */ /* 0x000fe200017fe459 */
[----:B------:R-:W-:-:S04]  /*1f60*/  IMAD.WIDE R96, R5, 0x80, R20 ;  /* 0x0000008005607825 */ /* 0x000fc800078e0214 */
[----:B------:R-:W-:-:S06]  /*1f70*/  IMAD.IADD R5, R6, 0x1, -R19 ;  /* 0x0000000106057824 */ /* 0x000fcc00078e0a13 */
[----:B------:R-:W-:Y:S05]  /*1f80*/  @P1 BRA `(.L_x_30) ;  /* 0x0000004800981947 */ /* 0x000fea0003800000 */
[----:B------:R-:W0:Y:S01]  /*1f90*/  LDC.64 R106, c[0x0][0x6c8] ;  /* 0x0001b200ff6a7b82 */ /* 0x000e220000000a00 */
[----:B----45:R-:W-:Y:S01]  /*1fa0*/  FSETP.NEU.AND P1, PT, R14, RZ, PT ;  /* 0x000000ff0e00720b */ /* 0x030fe20003f2d000 */
[----:B------:R-:W-:Y:S01]  /*1fb0*/  IMAD.IADD R100, R16, 0x1, -R94 ;  /* 0x0000000110647824 */ /* 0x000fe200078e0a5e */
[----:B------:R-:W-:Y:S01]  /*1fc0*/  ISETP.GT.AND P2, PT, R5, RZ, PT ;  /* 0x000000ff0500720c */ /* 0x000fe20003f44270 */
[----:B------:R-:W-:Y:S03]  /*1fd0*/  BSSY B0, `(.L_x_30) ;  /* 0x00004a1000007945 */ /* 0x000fe60003800000 */
[----:B------:R-:W-:Y:S01]  /*1fe0*/  ISETP.GT.AND P5, PT, R100, RZ, P2 ;  /* 0x000000ff6400720c */ /* 0x000fe200017a4270 */
[-C--:B0-----:R-:W-:Y:S02]  /*1ff0*/  IMAD R6, R97, R106.reuse, RZ ;  /* 0x0000006a61067224 */ /* 0x081fe400078e02ff */
[----:B------:R-:W-:-:S04]  /*2000*/  IMAD.WIDE.U32 R102, R96, R106, R22 ;  /* 0x0000006a60667225 */ /* 0x000fc800078e0016 */
[----:B------:R-:W-:-:S04]  /*2010*/  IMAD R19, R96, R107, R6 ;  /* 0x0000006b60137224 */ /* 0x000fc800078e0206 */
[----:B------:R-:W-:Y:S01]  /*2020*/  IMAD.IADD R91, R103, 0x1, R19 ;  /* 0x00000001675b7824 */ /* 0x000fe200078e0213 */
[----:B------:R-:W-:Y:S06]  /*2030*/  @!P1 BRA `(.L_x_31) ;  /* 0x0000003000ec9947 */ /* 0x000fec0003800000 */
[----:B------:R-:W-:Y:S01]  /*2040*/  ULDC.64 UR8, c[0x0][0x6b8] ;  /* 0x0001ae0000087ab9 */ /* 0x000fe20000000a00 */
[----:B------:R-:W-:Y:S01]  /*2050*/  ULDC.64 UR22, c[0x0][0x6b0] ;  /* 0x0001ac0000167ab9 */ /* 0x000fe20000000a00 */
[----:B------:R-:W-:Y:S01]  /*2060*/  IMAD.WIDE.U32 R20, R4, UR8, R10 ;  /* 0x0000000804147c25 */ /* 0x000fe2000f8e000a */
[----:B------:R-:W-:Y:S01]  /*2070*/  ULDC.64 UR24, c[0x0][0x6a8] ;  /* 0x0001aa0000187ab9 */ /* 0x000fe20000000a00 */
[----:B------:R-:W0:Y:S01]  /*2080*/  LDC.64 R92, c[0x0][0x6b0] ;  /* 0x0001ac00ff5c7b82 */ /* 0x000e220000000a00 */
[----:B------:R-:W-:Y:S01]  /*2090*/  ULDC.64 UR10, c[0x0][0x6c0] ;  /* 0x0001b000000a7ab9 */ /* 0x000fe20000000a00 */
[----:B------:R-:W-:Y:S01]  /*20a0*/  IMAD R19, R90, UR8, RZ ;  /* 0x000000085a137c24 */ /* 0x000fe2000f8e02ff */
[----:B------:R-:W-:-:S03]  /*20b0*/  IADD3 R22, P1, R94, R20, RZ ;  /* 0x000000145e167210 */ /* 0x000fc60007f3e0ff */
[----:B------:R-:W-:Y:S02]  /*20c0*/  IMAD R101, R4, UR9, R19 ;  /* 0x0000000904657c24 */ /* 0x000fe4000f8e0213 */
[----:B------:R-:W-:-:S03]  /*20d0*/  IMAD R19, R97, UR22, RZ ;  /* 0x0000001661137c24 */ /* 0x000fc6000f8e02ff */
[----:B------:R-:W-:Y:S01]  /*20e0*/  IADD3.X R23, R95, R21, R101, P1, !PT ;  /* 0x000000155f177210 */ /* 0x000fe20000ffe465 */
[C---:B------:R-:W-:Y:S02]  /*20f0*/  IMAD R97, R96.reuse, UR23, R19 ;  /* 0x0000001760617c24 */ /* 0x040fe4000f8e0213 */
[----:B------:R-:W-:-:S04]  /*2100*/  IMAD.WIDE.U32 R20, R96, UR22, R22 ;  /* 0x0000001660147c25 */ /* 0x000fc8000f8e0016 */
[----:B------:R-:W-:Y:S01]  /*2110*/  IMAD.IADD R19, R21, 0x1, R97 ;  /* 0x0000000115137824 */ /* 0x000fe200078e0261 */
[----:B------:R-:W-:-:S04]  /*2120*/  LEA R88, P1, R20, UR24, 0x2 ;  /* 0x0000001814587c11 */ /* 0x000fc8000f8210ff */
[----:B------:R-:W-:-:S05]  /*2130*/  LEA.HI.X R89, R20, UR25, R19, 0x2, P1 ;  /* 0x0000001914597c11 */ /* 0x000fca00088f1413 */
[----:B------:R-:W3:Y:S01]  /*2140*/  @P5 LDG.E.LTC128B R19, desc[UR16][R88.64] ;  /* 0x0000001058135981 */ /* 0x000ee2000c1e1920 */
[----:B------:R-:W-:Y:S01]  /*2150*/  LEA R90, P1, R102, UR10, 0x2 ;  /* 0x0000000a665a7c11 */ /* 0x000fe2000f8210ff */
[----:B0-----:R-:W-:Y:S01]  /*2160*/  IMAD.WIDE.U32 R104, R96, UR22, R92 ;  /* 0x0000001660687c25 */ /* 0x001fe2000f8e005c */
[----:B------:R-:W-:Y:S02]  /*2170*/  BSSY B1, `(.L_x_32) ;  /* 0x0000016000017945 */ /* 0x000fe40003800000 */
[----:B------:R-:W-:Y:S01]  /*2180*/  LEA.HI.X R91, R102, UR11, R91, 0x2, P1 ;  /* 0x0000000b665b7c11 */ /* 0x000fe200088f145b */
[----:B------:R-:W-:Y:S01]  /*2190*/  IMAD.WIDE.U32 R20, R96, UR22, R94 ;  /* 0x0000001660147c25 */ /* 0x000fe2000f8e005e */
[----:B------:R-:W-:-:S03]  /*21a0*/  IADD3 R6, P1, R22, R104, RZ ;  /* 0x0000006816067210 */ /* 0x000fc60007f3e0ff */
[----:B------:R-:W-:Y:S01]  /*21b0*/  IMAD.IADD R109, R97, 0x1, R105 ;  /* 0x00000001616d7824 */ /* 0x000fe200078e0269 */
[----:B------:R-:W-:-:S03]  /*21c0*/  IADD3 R20, P3, R10, R20, RZ ;  /* 0x000000140a147210 */ /* 0x000fc60007f7e0ff */
[----:B------:R-:W-:Y:S01]  /*21d0*/  IMAD.X R23, R109, 0x1, R23, P1 ;  /* 0x000000016d177824 */ /* 0x000fe200008e0617 */
[----:B------:R-:W-:Y:S02]  /*21e0*/  IADD3.X R21, R11, R97, R21, P3, !PT ;  /* 0x000000610b157210 */ /* 0x000fe40001ffe415 */
[----:B------:R-:W-:Y:S02]  /*21f0*/  LEA R22, P1, R6, UR24, 0x2 ;  /* 0x0000001806167c11 */ /* 0x000fe4000f8210ff */
[----:B------:R-:W-:Y:S01]  /*2200*/  ISETP.GT.AND P3, PT, R5, 0x1, PT ;  /* 0x000000010500780c */ /* 0x000fe20003f64270 */
[----:B------:R-:W-:Y:S01]  /*2210*/  IMAD.WIDE.U32 R20, R4, UR8, R20 ;  /* 0x0000000804147c25 */ /* 0x000fe2000f8e0014 */
[----:B------:R-:W-:Y:S02]  /*2220*/  LEA.HI.X R23, R6, UR25, R23, 0x2, P1 ;  /* 0x0000001906177c11 */ /* 0x000fe400088f1417 */
[----:B------:R-:W-:Y:S01]  /*2230*/  ISETP.GT.AND P1, PT, R100, RZ, P3 ;  /* 0x000000ff6400720c */ /* 0x000fe20001f24270 */
[----:B------:R-:W-:Y:S01]  /*2240*/  IMAD.IADD R21, R101, 0x1, R21 ;  /* 0x0000000165157824 */ /* 0x000fe200078e0215 */
[----:B------:R-:W-:-:S04]  /*2250*/  LEA R96, P6, R20, UR24, 0x2 ;  /* 0x0000001814607c11 */ /* 0x000fc8000f8c10ff */
[----:B------:R-:W-:Y:S01]  /*2260*/  LEA.HI.X R97, R20, UR25, R21, 0x2, P6 ;  /* 0x0000001914617c11 */ /* 0x000fe2000b0f1415 */
[----:B---3--:R-:W-:-:S04]  /*2270*/  FMUL R93, R19, R14 ;  /* 0x0000000e135d7220 */ /* 0x008fc80000400000 */
[----:B--2---:R-:W-:-:S05]  /*2280*/  FFMA R103, R24, R13, R93 ;  /* 0x0000000d18677223 */ /* 0x004fca000000005d */
[----:B------:R0:W-:Y:S01]  /*2290*/  @P5 STG.E desc[UR16][R90.64], R103 ;  /* 0x000000675a005986 */ /* 0x0001e2000c101910 */
[----:B------:R-:W-:Y:S01]  /*22a0*/  LEA R92, P5, R106, R90, 0x2 ;  /* 0x0000005a6a5c7211 */ /* 0x000fe200078a10ff */
[----:B------:R-:W-:-:S12]  /*22b0*/  @!P1 BRA `(.L_x_33) ;  /* 0x0000000000049947 */ /* 0x000fd80003800000 */
[----:B------:R1:W5:Y:S02]  /*22c0*/  LDG.E.LTC128B R19, desc[UR16][R22.64] ;  /* 0x0000001016137981 */ /* 0x000364000c1e1920 */
.L_x_33:
[----:B------:R-:W-:Y:S05]  /*22d0*/  BSYNC B1 ;  /* 0x0000000000017941 */ /* 0x000fea0003800000 */
.L_x_32:
[----:B-----5:R-:W-:Y:S01]  /*22e0*/  FMUL R6, R19, R14 ;  /* 0x0000000e13067220 */ /* 0x020fe20000400000 */
[----:B------:R-:W-:Y:S01]  /*22f0*/  LEA.HI.X R93, R106, R91, R107, 0x2, P5 ;  /* 0x0000005b6a5d7211 */ /* 0x000fe200028f146b */
[----:B------:R-:W-:Y:S01]  /*2300*/  BSSY B1, `(.L_x_34) ;  /* 0x0000008000017945 */ /* 0x000fe20003800000 */
[----:B------:R-:W-:Y:S01]  /*2310*/  ISETP.GT.AND P2, PT, R100, 0x8, P2 ;  /* 0x000000086400780c */ /* 0x000fe20001744270 */
[----:B------:R-:W-:Y:S01]  /*2320*/  FFMA R25, R25, R13, R6 ;  /* 0x0000000d19197223 */ /* 0x000fe20000000006 */
[----:B------:R-:W-:-:S04]  /*2330*/  IADD3 R20, P5, P6, R10, R104, R94 ;  /* 0x000000680a147210 */ /* 0x000fc80007ebe05e */
[----:B------:R2:W-:Y:S01]  /*2340*/  @P1 STG.E desc[UR16][R92.64], R25 ;  /* 0x000000195c001986 */ /* 0x0005e2000c101910 */
[----:B------:R-:W-:-:S06]  /*2350*/  IADD3.X R21, R11, R109, R95, P5, P6 ;  /* 0x0000006d0b157210 */ /* 0x000fcc0002fec45f */
[----:B------:R-:W-:Y:S05]  /*2360*/  @!P2 BRA `(.L_x_35) ;  /* 0x000000000004a947 */ /* 0x000fea0003800000 */
[----:B------:R3:W5:Y:S02]  /*2370*/  LDG.E.LTC128B R19, desc[UR16][R96.64+0x20] ;  /* 0x0000201060137981 */ /* 0x000764000c1e1920 */
.L_x_35:
[----:B------:R-:W-:Y:S05]  /*2380*/  BSYNC B1 ;  /* 0x0000000000017941 */ /* 0x000fea0003800000 */
.L_x_34:
[----:B------:R-:W-:-:S04]  /*2390*/  IMAD.WIDE.U32 R20, R4, UR8, R20 ;  /* 0x0000000804147c25 */ /* 0x000fc8000f8e0014 */
[----:B--2--5:R-:W-:Y:S01]  /*23a0*/  FMUL R25, R19, R14 ;  /* 0x0000000e13197220 */ /* 0x024fe20000400000 */
[----:B------:R-:W-:Y:S01]  /*23b0*/  ISETP.GT.AND P3, PT, R100, 0x8, P3 ;  /* 0x000000086400780c */ /* 0x000fe20001f64270 */
[----:B------:R-:W-:Y:S01]  /*23c0*/  USHF.L.U64.HI UR11, UR22, 0x5, UR23 ;  /* 0x00000005160b7899 */ /* 0x000fe20008010217 */
[----:B------:R-:W-:Y:S01]  /*23d0*/  IMAD.IADD R21, R101, 0x1, R21 ;  /* 0x0000000165157824 */ /* 0x000fe200078e0215 */
[----:B------:R-:W-:Y:S01]  /*23e0*/  LEA R24, P6, R20, UR24, 0x2 ;  /* 0x0000001814187c11 */ /* 0x000fe2000f8c10ff */
[----:B------:R-:W-:Y:S01]  /*23f0*/  FFMA R95, R26, R13, R25 ;  /* 0x0000000d1a5f7223 */ /* 0x000fe20000000019 */
[----:B------:R-:W-:Y:S01]  /*2400*/  ISETP.GT.AND P1, PT, R5, 0x8, PT ;  /* 0x000000080500780c */ /* 0x000fe20003f24270 */
[----:B------:R-:W-:Y:S01]  /*2410*/  USHF.L.U32 UR10, UR22, 0x5, URZ ;  /* 0x00000005160a7899 */ /* 0x000fe2000800063f */
[----:B------:R-:W-:Y:S01]  /*2420*/  LEA.HI.X R25, R20, UR25, R21, 0x2, P6 ;  /* 0x0000001914197c11 */ /* 0x000fe2000b0f1415 */
[----:B------:R-:W-:Y:S01]  /*2430*/  @P2 IMAD.MOV.U32 R20, RZ, RZ, R90 ;  /* 0x000000ffff142224 */ /* 0x000fe200078e005a */
[----:B------:R-:W-:Y:S01]  /*2440*/  BSSY B1, `(.L_x_36) ;  /* 0x0000006000017945 */ /* 0x000fe20003800000 */
[----:B------:R-:W-:Y:S01]  /*2450*/  @P2 IMAD.MOV.U32 R21, RZ, RZ, R91 ;  /* 0x000000ffff152224 */ /* 0x000fe200078e005b */
[----:B------:R-:W-:-:S04]  /*2460*/  ISETP.GT.AND P5, PT, R100, RZ, P1 ;  /* 0x000000ff6400720c */ /* 0x000fc80000fa4270 */
[----:B------:R2:W-:Y:S01]  /*2470*/  @P2 STG.E desc[UR16][R20.64+0x20], R95 ;  /* 0x0000205f14002986 */ /* 0x0005e2000c101910 */
[----:B------:R-:W-:Y:S08]  /*2480*/  @!P3 BRA `(.L_x_37) ;  /* 0x000000000004b947 */ /* 0x000ff00003800000 */
[----:B------:R4:W5:Y:S02]  /*2490*/  LDG.E.LTC128B R19, desc[UR16][R24.64+0x20] ;  /* 0x0000201018137981 */ /* 0x000964000c1e1920 */
.L_x_37:
[----:B------:R-:W-:Y:S05]  /*24a0*/  BSYNC B1 ;  /* 0x0000000000017941 */ /* 0x000fea0003800000 */
.L_x_36:
[----:B-----5:R-:W-:Y:S01]  /*24b0*/  FMUL R4, R19, R14 ;  /* 0x0000000e13047220 */ /* 0x020fe20000400000 */
[----:B----4-:R-:W-:Y:S01]  /*24c0*/  IADD3 R24, P2, R88, UR10, RZ ;  /* 0x0000000a58187c10 */ /* 0x010fe2000ff5e0ff */
[----:B------:R-:W-:Y:S02]  /*24d0*/  IMAD.MOV.U32 R101, RZ, RZ, R19 ;  /* 0x000000ffff657224 */ /* 0x000fe400078e0013 */
[----:B---3--:R-:W-:Y:S01]  /*24e0*/  FFMA R97, R27, R13, R4 ;  /* 0x0000000d1b617223 */ /* 0x008fe20000000004 */
[----:B--2---:R-:W-:Y:S01]  /*24f0*/  @P3 IMAD.MOV.U32 R20, RZ, RZ, R92 ;  /* 0x000000ffff143224 */ /* 0x004fe200078e005c */
[----:B------:R-:W-:Y:S01]  /*2500*/  IADD3.X R25, R89, UR11, RZ, P2, !PT ;  /* 0x0000000b59197c10 */ /* 0x000fe200097fe4ff */
[----:B------:R-:W-:-:S05]  /*2510*/  @P3 IMAD.MOV.U32 R21, RZ, RZ, R93 ;  /* 0x000000ffff153224 */ /* 0x000fca00078e005d */
[----:B------:R2:W-:Y:S04]  /*2520*/  @P3 STG.E desc[UR16][R20.64+0x20], R97 ;  /* 0x0000206114003986 */ /* 0x0005e8000c101910 */
[----:B------:R-:W3:Y:S01]  /*2530*/  @P5 LDG.E.LTC128B R101, desc[UR16][R24.64] ;  /* 0x0000001018655981 */ /* 0x000ee2000c1e1920 */
[C---:B------:R-:W-:Y:S01]  /*2540*/  IMAD.SHL.U32 R4, R106.reuse, 0x20, RZ ;  /* 0x000000206a047824 */ /* 0x040fe200078e00ff */
[----:B------:R-:W-:Y:S01]  /*2550*/  SHF.L.U64.HI R6, R106, 0x5, R107 ;  /* 0x000000056a067819 */ /* 0x000fe2000001026b */
[----:B------:R-:W-:Y:S01]  /*2560*/  BSSY B1, `(.L_x_38) ;  /* 0x000000c000017945 */ /* 0x000fe20003800000 */
[----:B------:R-:W-:Y:S02]  /*2570*/  ISETP.GT.AND P3, PT, R5, 0x9, PT ;  /* 0x000000090500780c */ /* 0x000fe40003f64270 */
[----:B------:R-:W-:-:S02]  /*2580*/  IADD3 R26, P6, R4, R90, RZ ;  /* 0x0000005a041a7210 */ /* 0x000fc40007fde0ff */
[----:B------:R-:W-:-:S03]  /*2590*/  ISETP.GT.AND P2, PT, R100, RZ, P3 ;  /* 0x000000ff6400720c */ /* 0x000fc60001f44270 */
[----:B------:R-:W-:Y:S01]  /*25a0*/  IMAD.X R27, R6, 0x1, R91, P6 ;  /* 0x00000001061b7824 */ /* 0x000fe200030e065b */
[----:B------:R-:W-:-:S04]  /*25b0*/  IADD3 R94, P6, R22, UR10, RZ ;  /* 0x0000000a165e7c10 */ /* 0x000fc8000ffde0ff */
[----:B------:R-:W-:Y:S01]  /*25c0*/  IADD3.X R95, R23, UR11, RZ, P6, !PT ;  /* 0x0000000b175f7c10 */ /* 0x000fe2000b7fe4ff */
[----:B---3--:R-:W-:-:S04]  /*25d0*/  FMUL R19, R101, R14 ;  /* 0x0000000e65137220 */ /* 0x008fc80000400000 */
[----:B------:R-:W-:-:S05]  /*25e0*/  FFMA R19, R28, R13, R19 ;  /* 0x0000000d1c137223 */ /* 0x000fca0000000013 */
[----:B------:R2:W-:Y:S01]  /*25f0*/  @P5 STG.E desc[UR16][R26.64], R19 ;  /* 0x000000131a005986 */ /* 0x0005e2000c101910 */
[----:B------:R-:W-:Y:S05]  /*2600*/  @!P2 BRA `(.L_x_39) ;  /* 0x000000000004a947 */ /* 0x000fea0003800000 */
[----:B------:R3:W5:Y:S02]  /*2610*/  LDG.E.LTC128B R101, desc[UR16][R94.64] ;  /* 0x000000105e657981 */ /* 0x000764000c1e1920 */
.L_x_39:
[----:B------:R-:W-:Y:S05]  /*2620*/  BSYNC B1 ;  /* 0x0000000000017941 */ /* 0x000fea0003800000 */
.L_x_38:
[----:B------:R-:W-:Y:S01]  /*2630*/  UIADD3 UR8, UP0, UR10, 0x20, URZ ;  /* 0x000000200a087890 */ /* 0x000fe2000ff1e03f */
[----:B------:R-:W-:Y:S01]  /*2640*/  ISETP.GT.AND P1, PT, R100, 0x8, P1 ;  /* 0x000000086400780c */ /* 0x000fe20000f24270 */
[----:B--2--5:R-:W-:Y:S01]  /*2650*/  FMUL R20, R101, R14 ;  /* 0x0000000e65147220 */ /* 0x024fe20000400000 */
[----:B------:R-:W-:Y:S01]  /*2660*/  IADD3 R96, P5, R4, R92, RZ ;  /* 0x0000005c04607210 */ /* 0x000fe20007fbe0ff */
[----:B------:R-:W-:Y:S02]  /*2670*/  UIADD3.X UR9, URZ, UR11, URZ, UP0, !UPT ;  /* 0x0000000b3f097290 */ /* 0x000fe400087fe43f */
[----:B------:R-:W-:Y:S01]  /*2680*/  IADD3 R28, P6, R88, UR8, RZ ;  /* 0x00000008581c7c10 */ /* 0x000fe2000ffde0ff */
[----:B0-----:R-:W-:Y:S01]  /*2690*/  FFMA R103, R29, R13, R20 ;  /* 0x0000000d1d677223 */ /* 0x001fe20000000014 */
[----:B------:R-:W-:Y:S02]  /*26a0*/  IMAD.X R97, R6, 0x1, R93, P5 ;  /* 0x0000000106617824 */ /* 0x000fe400028e065d */
[----:B------:R-:W-:-:S03]  /*26b0*/  IADD3.X R29, R89, UR9, RZ, P6, !PT ;  /* 0x00000009591d7c10 */ /* 0x000fc6000b7fe4ff */
[----:B------:R0:W-:Y:S04]  /*26c0*/  @P2 STG.E desc[UR16][R96.64], R103 ;  /* 0x0000006760002986 */ /* 0x0001e8000c101910 */
[----:B------:R-:W2:Y:S01]  /*26d0*/  @P1 LDG.E.LTC128B R101, desc[UR16][R28.64] ;  /* 0x000000101c651981 */ /* 0x000ea2000c1e1920 */
[----:B------:R-:W-:Y:S01]  /*26e0*/  IADD3 R20, P2, R4, 0x20, RZ ;  /* 0x0000002004147810 */ /* 0x000fe20007f5e0ff */
[----:B------:R-:W-:Y:S01]  /*26f0*/  BSSY B1, `(.L_x_40) ;  /* 0x000000e000017945 */ /* 0x000fe20003800000 */
[----:B------:R-:W-:Y:S02]  /*2700*/  ISETP.GT.AND P5, PT, R100, 0x8, P3 ;  /* 0x000000086400780c */ /* 0x000fe40001fa4270 */
[----:B------:R-:W-:Y:S01]  /*2710*/  IADD3 R88, P6, R20, R90, RZ ;  /* 0x0000005a14587210 */ /* 0x000fe20007fde0ff */
[----:B------:R-:W-:Y:S01]  /*2720*/  IMAD.X R19, RZ, RZ, R6, P2 ;  /* 0x000000ffff137224 */ /* 0x000fe200010e0606 */
[----:B-1----:R-:W-:-:S02]  /*2730*/  IADD3 R22, P3, R22, UR8, RZ ;  /* 0x0000000816167c10 */ /* 0x002fc4000ff7e0ff */
[----:B------:R-:W-:Y:S01]  /*2740*/  ISETP.GT.AND P2, PT, R5, 0x10, PT ;  /* 0x000000100500780c */ /* 0x000fe20003f44270 */
[----:B------:R-:W-:Y:S01]  /*2750*/  IMAD.X R89, R19, 0x1, R91, P6 ;  /* 0x0000000113597824 */ /* 0x000fe200030e065b */
[----:B------:R-:W-:Y:S02]  /*2760*/  IADD3 R90, P6, R20, R92, RZ ;  /* 0x0000005c145a7210 */ /* 0x000fe40007fde0ff */
[----:B------:R-:W-:Y:S01]  /*2770*/  IADD3.X R23, R23, UR9, RZ, P3, !PT ;  /* 0x0000000917177c10 */ /* 0x000fe20009ffe4ff */
[----:B--2---:R-:W-:-:S04]  /*2780*/  FMUL R21, R101, R14 ;  /* 0x0000000e65157220 */ /* 0x004fc80000400000 */
[----:B------:R-:W-:-:S05]  /*2790*/  FFMA R21, R30, R13, R21 ;  /* 0x0000000d1e157223 */ /* 0x000fca0000000015 */
[----:B------:R0:W-:Y:S01]  /*27a0*/  @P1 STG.E desc[UR16][R88.64], R21 ;  /* 0x0000001558001986 */ /* 0x0001e2000c101910 */
[----:B------:R-:W-:Y:S05]  /*27b0*/  @!P5 BRA `(.L_x_41) ;  /* 0x000000000004d947 */ /* 0x000fea0003800000 */
[----:B------:R1:W5:Y:S02]  /*27c0*/  LDG.E.LTC128B R101, desc[UR16][R22.64] ;  /* 0x0000001016657981 */ /* 0x000364000c1e1920 */
.L_x_41:
[----:B------:R-:W-:Y:S05]  /*27d0*/  BSYNC B1 ;  /* 0x0000000000017941 */ /* 0x000fea0003800000 */
.L_x_40:
[----:B-1---5:R-:W-:Y:S01]  /*27e0*/  FMUL R22, R101, R14 ;  /* 0x0000000e65167220 */ /* 0x022fe20000400000 */
[----:B------:R-:W-:Y:S01]  /*27f0*/  IMAD.X R91, R19, 0x1, R93, P6 ;  /* 0x00000001135b7824 */ /* 0x000fe200030e065d */
[----:B------:R-:W-:Y:S01]  /*2800*/  ISETP.GT.AND P3, PT, R100, RZ, P2 ;  /* 0x000000ff6400720c */ /* 0x000fe20001764270 */
[----:B------:R-:W-:Y:S01]  /*2810*/  BSSY B1, `(.L_x_42) ;  /* 0x0000008000017945 */ /* 0x000fe20003800000 */
[----:B------:R-:W-:Y:S01]  /*2820*/  FFMA R31, R31, R13, R22 ;  /* 0x0000000d1f1f7223 */ /* 0x000fe20000000016 */
[----:B------:R-:W-:Y:S02]  /*2830*/  IADD3 R22, P1, R24, UR10, RZ ;  /* 0x0000000a18167c10 */ /* 0x000fe4000ff3e0ff */
[----:B------:R-:W-:Y:S02]  /*2840*/  IADD3 R28, P6, R26, R4, RZ ;  /* 0x000000041a1c7210 */ /* 0x000fe40007fde0ff */
[----:B------:R1:W-:Y:S01]  /*2850*/  @P5 STG.E desc[UR16][R90.64], R31 ;  /* 0x0000001f5a005986 */ /* 0x0003e2000c101910 */
[----:B------:R-:W-:-:S05]  /*2860*/  IADD3.X R23, R25, UR11, RZ, P1, !PT ;  /* 0x0000000b19177c10 */ /* 0x000fca0008ffe4ff */
[----:B------:R-:W-:Y:S05]  /*2870*/  @!P3 BRA `(.L_x_43) ;  /* 0x000000000004b947 */ /* 0x000fea0003800000 */
[----:B------:R2:W5:Y:S02]  /*2880*/  LDG.E.LTC128B R101, desc[UR16][R22.64] ;  /* 0x0000001016657981 */ /* 0x000564000c1e1920 */
.L_x_43:
[----:B------:R-:W-:Y:S05]  /*2890*/  BSYNC B1 ;  /* 0x0000000000017941 */ /* 0x000fea0003800000 */
.L_x_42:
[----:B------:R-:W-:Y:S01]  /*28a0*/  ISETP.GT.AND P1, PT, R5, 0x11, PT ;  /* 0x000000110500780c */ /* 0x000fe20003f24270 */
[----:B0----5:R-:W-:Y:S01]  /*28b0*/  FMUL R21, R101, R14 ;  /* 0x0000000e65157220 */ /* 0x021fe20000400000 */
[----:B------:R-:W-:Y:S01]  /*28c0*/  IMAD.X R29, R27, 0x1, R6, P6 ;  /* 0x000000011b1d7824 */ /* 0x000fe200030e0606 */
[----:B------:R-:W-:Y:S01]  /*28d0*/  BSSY B1, `(.L_x_44) ;  /* 0x0000009000017945 */ /* 0x000fe20003800000 */
[----:B------:R-:W-:Y:S01]  /*28e0*/  ISETP.GT.AND P5, PT, R100, RZ, P1 ;  /* 0x000000ff6400720c */ /* 0x000fe20000fa4270 */
[----:B------:R-:W-:Y:S01]  /*28f0*/  FFMA R21, R32, R13, R21 ;  /* 0x0000000d20157223 */ /* 0x000fe20000000015 */
[----:B------:R-:W-:-:S04]  /*2900*/  IADD3 R88, P6, R96, R4, RZ ;  /* 0x0000000460587210 */ /* 0x000fc80007fde0ff */
[----:B------:R0:W-:Y:S01]  /*2910*/  @P3 STG.E desc[UR16][R28.64], R21 ;  /* 0x000000151c003986 */ /* 0x0001e2000c101910 */
[----:B------:R-:W-:-:S04]  /*2920*/  IADD3 R30, P3, R94, UR10, RZ ;  /* 0x0000000a5e1e7c10 */ /* 0x000fc8000ff7e0ff */
[----:B-1----:R-:W-:Y:S02]  /*2930*/  IADD3.X R31, R95, UR11, RZ, P3, !PT ;  /* 0x0000000b5f1f7c10 */ /* 0x002fe40009ffe4ff */
[----:B------:R-:W-:Y:S07]  /*2940*/  @!P5 BRA `(.L_x_45) ;  /* 0x000000000004d947 */ /* 0x000fee0003800000 */
[----:B------:R1:W5:Y:S02]  /*2950*/  LDG.E.LTC128B R101, desc[UR16][R30.64] ;  /* 0x000000101e657981 */ /* 0x000364000c1e1920 */
.L_x_45:
[----:B------:R-:W-:Y:S05]  /*2960*/  BSYNC B1 ;  /* 0x0000000000017941 */ /* 0x000fea0003800000 */
.L_x_44:
[----:B-----5:R-:W-:Y:S01]  /*2970*/  FMUL R32, R101, R14 ;  /* 0x0000000e65207220 */ /* 0x020fe20000400000 */
[----:B------:R-:W-:Y:S01]  /*2980*/  IMAD.X R89, R97, 0x1, R6, P6 ;  /* 0x0000000161597824 */ /* 0x000fe200030e0606 */
[----:B------:R-:W-:Y:S01]  /*2990*/  ISETP.GT.AND P3, PT, R100, 0x8, P2 ;  /* 0x000000086400780c */ /* 0x000fe20001764270 */
[----:B------:R-:W-:Y:S01]  /*29a0*/  BSSY B1, `(.L_x_46) ;  /* 0x0000007000017945 */ /* 0x000fe20003800000 */
[----:B------:R-:W-:Y:S01]  /*29b0*/  FFMA R33, R33, R13, R32 ;  /* 0x0000000d21217223 */ /* 0x000fe20000000020 */
[----:B------:R-:W-:-:S04]  /*29c0*/  IADD3 R24, P2, R24, UR8, RZ ;  /* 0x0000000818187c10 */ /* 0x000fc8000ff5e0ff */
[----:B------:R4:W-:Y:S01]  /*29d0*/  @P5 STG.E desc[UR16][R88.64], R33 ;  /* 0x0000002158005986 */ /* 0x0009e2000c101910 */
[----:B------:R-:W-:-:S05]  /*29e0*/  IADD3.X R25, R25, UR9, RZ, P2, !PT ;  /* 0x0000000919197c10 */ /* 0x000fca00097fe4ff */
[----:B------:R-:W-:Y:S05]  /*29f0*/  @!P3 BRA `(.L_x_47) ;  /* 0x000000000004b947 */ /* 0x000fea0003800000 */
[----:B------:R0:W5:Y:S02]  /*2a00*/  LDG.E.LTC128B R101, desc[UR16][R24.64] ;  /* 0x0000001018657981 */ /* 0x000164000c1e1920 */
.L_x_47:
[----:B------:R-:W-:Y:S05]  /*2a10*/  BSYNC B1 ;  /* 0x0000000000017941 */ /* 0x000fea0003800000 */
.L_x_46:
[----:B0-----:R-:W-:Y:S01]  /*2a20*/  IADD3 R24, P5, R20, R26, RZ ;  /* 0x0000001a14187210 */ /* 0x001fe20007fbe0ff */
[----:B-----5:R-:W-:Y:S01]  /*2a30*/  FMUL R21, R101, R14 ;  /* 0x0000000e65157220 */ /* 0x020fe20000400000 */
[----:B------:R-:W-:Y:S01]  /*2a40*/  ISETP.GT.AND P1, PT, R100, 0x8, P1 ;  /* 0x000000086400780c */ /* 0x000fe20000f24270 */
[----:B------:R-:W-:Y:S01]  /*2a50*/  BSSY B1, `(.L_x_48) ;  /* 0x000000a000017945 */ /* 0x000fe20003800000 */
[----:B------:R-:W-:Y:S01]  /*2a60*/  IADD3 R26, P6, R94, UR8, RZ ;  /* 0x000000085e1a7c10 */ /* 0x000fe2000ffde0ff */
[----:B------:R-:W-:Y:S01]  /*2a70*/  FFMA R21, R34, R13, R21 ;  /* 0x0000000d22157223 */ /* 0x000fe20000000015 */
[----:B------:R-:W-:Y:S01]  /*2a80*/  IMAD.X R25, R19, 0x1, R27, P5 ;  /* 0x0000000113197824 */ /* 0x000fe200028e061b */
[----:B------:R-:W-:Y:S02]  /*2a90*/  ISETP.GT.AND P2, PT, R5, 0x18, PT ;  /* 0x000000180500780c */ /* 0x000fe40003f44270 */
[----:B------:R-:W-:Y:S02]  /*2aa0*/  IADD3 R32, P5, R20, R96, RZ ;  /* 0x0000006014207210 */ /* 0x000fe40007fbe0ff */
[----:B------:R0:W-:Y:S01]  /*2ab0*/  @P3 STG.E desc[UR16][R24.64], R21 ;  /* 0x0000001518003986 */ /* 0x0001e2000c101910 */
[----:B------:R-:W-:-:S03]  /*2ac0*/  IADD3.X R27, R95, UR9, RZ, P6, !PT ;  /* 0x000000095f1b7c10 */ /* 0x000fc6000b7fe4ff */
[----:B------:R-:W-:Y:S07]  /*2ad0*/  @!P1 BRA `(.L_x_49) ;  /* 0x0000000000049947 */ /* 0x000fee0003800000 */
[----:B------:R0:W5:Y:S02]  /*2ae0*/  LDG.E.LTC128B R101, desc[UR16][R26.64] ;  /* 0x000000101a657981 */ /* 0x000164000c1e1920 */
.L_x_49:
[----:B------:R-:W-:Y:S05]  /*2af0*/  BSYNC B1 ;  /* 0x0000000000017941 */ /* 0x000fea0003800000 */
.L_x_48:
[----:B0----5:R-:W-:Y:S01]  /*2b00*/  FMUL R24, R101, R14 ;  /* 0x0000000e65187220 */ /* 0x021fe20000400000 */
[----:B----4-:R-:W-:Y:S01]  /*2b10*/  IMAD.X R33, R19, 0x1, R97, P5 ;  /* 0x0000000113217824 */ /* 0x010fe200028e0661 */
        /* <DEDUP_REMOVED lines=9> */
.L_x_51:
[----:B------:R-:W-:Y:S05]  /*2bb0*/  BSYNC B1 ;  /* 0x0000000000017941 */ /* 0x000fea0003800000 */
.L_x_50:
[----:B------:R-:W-:Y:S01]  /*2bc0*/  ISETP.GT.AND P1, PT, R5, 0x19, PT ;  /* 0x000000190500780c */ /* 0x000fe20003f24270 */
[----:B------:R-:W-:Y:S02]  /*2bd0*/  IMAD.X R27, R29, 0x1, R6, P5 ;  /* 0x000000011d1b7824 */ /* 0x000fe400028e0606 */
[----:B-----5:R-:W-:Y:S01]  /*2be0*/  FMUL R21, R101, R14 ;  /* 0x0000000e65157220 */ /* 0x020fe20000400000 */
[----:B------:R-:W-:Y:S01]  /*2bf0*/  BSSY B1, `(.L_x_52) ;  /* 0x0000009000017945 */ /* 0x000fe20003800000 */
[----:B------:R-:W-:Y:S02]  /*2c00*/  ISETP.GT.AND P5, PT, R100, RZ, P1 ;  /* 0x000000ff6400720c */ /* 0x000fe40000fa4270 */
[----:B------:R-:W-:Y:S01]  /*2c10*/  FFMA R21, R36, R13, R21 ;  /* 0x0000000d24157223 */ /* 0x000fe20000000015 */
[----:B------:R-:W-:-:S04]  /*2c20*/  IADD3 R34, P6, R88, R4, RZ ;  /* 0x0000000458227210 */ /* 0x000fc80007fde0ff */
[----:B------:R1:W-:Y:S01]  /*2c30*/  @P3 STG.E desc[UR16][R26.64], R21 ;  /* 0x000000151a003986 */ /* 0x0003e2000c101910 */
[----:B0-----:R-:W-:-:S04]  /*2c40*/  IADD3 R32, P3, R30, UR10, RZ ;  /* 0x0000000a1e207c10 */ /* 0x001fc8000ff7e0ff */
[----:B------:R-:W-:Y:S01]  /*2c50*/  IADD3.X R33, R31, UR11, RZ, P3, !PT ;  /* 0x0000000b1f217c10 */ /* 0x000fe20009ffe4ff */
[----:B------:R-:W-:Y:S08]  /*2c60*/  @!P5 BRA `(.L_x_53) ;  /* 0x000000000004d947 */ /* 0x000ff00003800000 */
[----:B------:R0:W5:Y:S02]  /*2c70*/  LDG.E.LTC128B R101, desc[UR16][R32.64] ;  /* 0x0000001020657981 */ /* 0x000164000c1e1920 */
.L_x_53:
[----:B------:R-:W-:Y:S05]  /*2c80*/  BSYNC B1 ;  /* 0x0000000000017941 */ /* 0x000fea0003800000 */
.L_x_52:
[----:B-----5:R-:W-:Y:S01]  /*2c90*/  FMUL R36, R101, R14 ;  /* 0x0000000e65247220 */ /* 0x020fe20000400000 */
[----:B------:R-:W-:Y:S01]  /*2ca0*/  IMAD.X R35, R89, 0x1, R6, P6 ;  /* 0x0000000159237824 */ /* 0x000fe200030e0606 */
[----:B------:R-:W-:Y:S01]  /*2cb0*/  ISETP.GT.AND P3, PT, R100, 0x8, P2 ;  /* 0x000000086400780c */ /* 0x000fe20001764270 */
[----:B------:R-:W-:Y:S01]  /*2cc0*/  BSSY B1, `(.L_x_54) ;  /* 0x0000007000017945 */ /* 0x000fe20003800000 */
[----:B------:R-:W-:Y:S01]  /*2cd0*/  FFMA R37, R37, R13, R36 ;  /* 0x0000000d25257223 */ /* 0x000fe20000000024 */
[----:B--2---:R-:W-:-:S04]  /*2ce0*/  IADD3 R22, P2, R22, UR8, RZ ;  /* 0x0000000816167c10 */ /* 0x004fc8000ff5e0ff */
[----:B------:R2:W-:Y:S01]  /*2cf0*/  @P5 STG.E desc[UR16][R34.64], R37 ;  /* 0x0000002522005986 */ /* 0x0005e2000c101910 */
[----:B------:R-:W-:-:S05]  /*2d00*/  IADD3.X R23, R23, UR9, RZ, P2, !PT ;  /* 0x0000000917177c10 */ /* 0x000fca00097fe4ff */
[----:B------:R-:W-:Y:S05]  /*2d10*/  @!P3 BRA `(.L_x_55) ;  /* 0x000000000004b947 */ /* 0x000fea0003800000 */
[----:B------:R0:W5:Y:S02]  /*2d20*/  LDG.E.LTC128B R101, desc[UR16][R22.64] ;  /* 0x0000001016657981 */ /* 0x000164000c1e1920 */
.L_x_55:
[----:B------:R-:W-:Y:S05]  /*2d30*/  BSYNC B1 ;  /* 0x0000000000017941 */ /* 0x000fea0003800000 */
.L_x_54:
[----:B0-----:R-:W-:Y:S01]  /*2d40*/  IADD3 R22, P5, R28, R20, RZ ;  /* 0x000000141c167210 */ /* 0x001fe20007fbe0ff */
[----:B-1---5:R-:W-:Y:S01]  /*2d50*/  FMUL R21, R101, R14 ;  /* 0x0000000e65157220 */ /* 0x022fe20000400000 */
        /* <DEDUP_REMOVED lines=11> */
.L_x_57:
[----:B------:R-:W-:Y:S05]  /*2e10*/  BSYNC B1 ;  /* 0x0000000000017941 */ /* 0x000fea0003800000 */
.L_x_56:
[----:B0----5:R-:W-:Y:S01]  /*2e20*/  FMUL R22, R101, R14 ;  /* 0x0000000e65167220 */ /* 0x021fe20000400000 */
[----:B--2---:R-:W-:Y:S01]  /*2e30*/  IMAD.X R37, R89, 0x1, R19, P5 ;  /* 0x0000000159257824 */ /* 0x004fe200028e0613 */
[----:B------:R-:W-:Y:S01]  /*2e40*/  ISETP.GT.AND P3, PT, R100, RZ, P2 ;  /* 0x000000ff6400720c */ /* 0x000fe20001764270 */
[----:B------:R-:W-:Y:S01]  /*2e50*/  BSSY B1, `(.L_x_58) ;  /* 0x0000008000017945 */ /* 0x000fe20003800000 */
[----:B------:R-:W-:Y:S01]  /*2e60*/  FFMA R39, R39, R13, R22 ;  /* 0x0000000d27277223 */ /* 0x000fe20000000016 */
[----:B------:R-:W-:Y:S02]  /*2e70*/  IADD3 R22, P6, R24, UR10, RZ ;  /* 0x0000000a18167c10 */ /* 0x000fe4000ffde0ff */
[----:B-1----:R-:W-:Y:S02]  /*2e80*/  IADD3 R28, P5, R26, R4, RZ ;  /* 0x000000041a1c7210 */ /* 0x002fe40007fbe0ff */
[----:B------:R0:W-:Y:S01]  /*2e90*/  @P1 STG.E desc[UR16][R36.64], R39 ;  /* 0x0000002724001986 */ /* 0x0001e2000c101910 */
[----:B------:R-:W-:-:S05]  /*2ea0*/  IADD3.X R23, R25, UR11, RZ, P6, !PT ;  /* 0x0000000b19177c10 */ /* 0x000fca000b7fe4ff */
[----:B------:R-:W-:Y:S05]  /*2eb0*/  @!P3 BRA `(.L_x_59) ;  /* 0x000000000004b947 */ /* 0x000fea0003800000 */
[----:B------:R1:W5:Y:S02]  /*2ec0*/  LDG.E.LTC128B R101, desc[UR16][R22.64] ;  /* 0x0000001016657981 */ /* 0x000364000c1e1920 */
.L_x_59:
[----:B------:R-:W-:Y:S05]  /*2ed0*/  BSYNC B1 ;  /* 0x0000000000017941 */ /* 0x000fea0003800000 */
.L_x_58:
[----:B------:R-:W-:Y:S01]  /*2ee0*/  ISETP.GT.AND P1, PT, R5, 0x21, PT ;  /* 0x000000210500780c */ /* 0x000fe20003f24270 */
[----:B------:R-:W-:Y:S02]  /*2ef0*/  IMAD.X R29, R27, 0x1, R6, P5 ;  /* 0x000000011b1d7824 */ /* 0x000fe400028e0606 */
[----:B-----5:R-:W-:Y:S01]  /*2f00*/  FMUL R21, R101, R14 ;  /* 0x0000000e65157220 */ /* 0x020fe20000400000 */
[----:B------:R-:W-:Y:S01]  /*2f10*/  BSSY B1, `(.L_x_60) ;  /* 0x0000009000017945 */ /* 0x000fe20003800000 */
[----:B------:R-:W-:Y:S02]  /*2f20*/  ISETP.GT.AND P5, PT, R100, RZ, P1 ;  /* 0x000000ff6400720c */ /* 0x000fe40000fa4270 */
[----:B------:R-:W-:Y:S01]  /*2f30*/  FFMA R21, R40, R13, R21 ;  /* 0x0000000d28157223 */ /* 0x000fe20000000015 */
[----:B0-----:R-:W-:-:S04]  /*2f40*/  IADD3 R36, P6, R34, R4, RZ ;  /* 0x0000000422247210 */ /* 0x001fc80007fde0ff */
[----:B------:R0:W-:Y:S01]  /*2f50*/  @P3 STG.E desc[UR16][R28.64], R21 ;  /* 0x000000151c003986 */ /* 0x0001e2000c101910 */
[----:B------:R-:W-:-:S04]  /*2f60*/  IADD3 R30, P3, R32, UR10, RZ ;  /* 0x0000000a201e7c10 */ /* 0x000fc8000ff7e0ff */
[----:B------:R-:W-:Y:S01]  /*2f70*/  IADD3.X R31, R33, UR11, RZ, P3, !PT ;  /* 0x0000000b211f7c10 */ /* 0x000fe20009ffe4ff */
[----:B------:R-:W-:Y:S08]  /*2f80*/  @!P5 BRA `(.L_x_61) ;  /* 0x000000000004d947 */ /* 0x000ff00003800000 */
[----:B------:R2:W5:Y:S02]  /*2f90*/  LDG.E.LTC128B R101, desc[UR16][R30.64] ;  /* 0x000000101e657981 */ /* 0x000564000c1e1920 */
.L_x_61:
[----:B------:R-:W-:Y:S05]  /*2fa0*/  BSYNC B1 ;  /* 0x0000000000017941 */ /* 0x000fea0003800000 */
.L_x_60:
[----:B-----5:R-:W-:Y:S01]  /*2fb0*/  FMUL R38, R101, R14 ;  /* 0x0000000e65267220 */ /* 0x020fe20000400000 */
[----:B------:R-:W-:Y:S01]  /*2fc0*/  IMAD.X R37, R35, 0x1, R6, P6 ;  /* 0x0000000123257824 */ /* 0x000fe200030e0606 */
[----:B------:R-:W-:Y:S01]  /*2fd0*/  ISETP.GT.AND P3, PT, R100, 0x8, P2 ;  /* 0x000000086400780c */ /* 0x000fe20001764270 */
[----:B------:R-:W-:Y:S01]  /*2fe0*/  BSSY B1, `(.L_x_62) ;  /* 0x0000007000017945 */ /* 0x000fe20003800000 */
[----:B------:R-:W-:Y:S01]  /*2ff0*/  FFMA R41, R41, R13, R38 ;  /* 0x0000000d29297223 */ /* 0x000fe20000000026 */
[----:B----4-:R-:W-:-:S04]  /*3000*/  IADD3 R24, P2, R24, UR8, RZ ;  /* 0x0000000818187c10 */ /* 0x010fc8000ff5e0ff */
[----:B------:R4:W-:Y:S01]  /*3010*/  @P5 STG.E desc[UR16][R36.64], R41 ;  /* 0x0000002924005986 */ /* 0x0009e2000c101910 */
[----:B------:R-:W-:-:S05]  /*3020*/  IADD3.X R25, R25, UR9, RZ, P2, !PT ;  /* 0x0000000919197c10 */ /* 0x000fca00097fe4ff */
[----:B------:R-:W-:Y:S05]  /*3030*/  @!P3 BRA `(.L_x_63) ;  /* 0x000000000004b947 */ /* 0x000fea0003800000 */
[----:B------:R0:W5:Y:S02]  /*3040*/  LDG.E.LTC128B R101, desc[UR16][R24.64] ;  /* 0x0000001018657981 */ /* 0x000164000c1e1920 */
.L_x_63:
[----:B------:R-:W-:Y:S05]  /*3050*/  BSYNC B1 ;  /* 0x0000000000017941 */ /* 0x000fea0003800000 */
.L_x_62:
        /* <DEDUP_REMOVED lines=13> */
.L_x_65:
[----:B------:R-:W-:Y:S05]  /*3130*/  BSYNC B1 ;  /* 0x0000000000017941 */ /* 0x000fea0003800000 */
.L_x_64:
[----:B0----5:R-:W-:Y:S01]  /*3140*/  FMUL R24, R101, R14 ;  /* 0x0000000e65187220 */ /* 0x021fe20000400000 */
        /* <DEDUP_REMOVED lines=10> */
.L_x_67:
[----:B------:R-:W-:Y:S05]  /*31f0*/  BSYNC B1 ;  /* 0x0000000000017941 */ /* 0x000fea0003800000 */
.L_x_66:
        /* <DEDUP_REMOVED lines=8> */
[----:B------:R-:W-:-:S04]  /*3280*/  IADD3 R32, P3, R30, UR10, RZ ;  /* 0x0000000a1e207c10 */ /* 0x000fc8000ff7e0ff */
[----:B------:R-:W-:Y:S01]  /*3290*/  IADD3.X R33, R31, UR11, RZ, P3, !PT ;  /* 0x0000000b1f217c10 */ /* 0x000fe20009ffe4ff */
[----:B------:R-:W-:Y:S08]  /*32a0*/  @!P5 BRA `(.L_x_69) ;  /* 0x000000000004d947 */ /* 0x000ff00003800000 */
[----:B------:R0:W5:Y:S02]  /*32b0*/  LDG.E.LTC128B R101, desc[UR16][R32.64] ;  /* 0x0000001020657981 */ /* 0x000164000c1e1920 */
.L_x_69:
[----:B------:R-:W-:Y:S05]  /*32c0*/  BSYNC B1 ;  /* 0x0000000000017941 */ /* 0x000fea0003800000 */
.L_x_68:
[----:B0----5:R-:W-:Y:S01]  /*32d0*/  FMUL R38, R101, R14 ;  /* 0x0000000e65267220 */ /* 0x021fe20000400000 */
[----:B------:R-:W-:Y:S01]  /*32e0*/  IMAD.X R35, R37, 0x1, R6, P6 ;  /* 0x0000000125237824 */ /* 0x000fe200030e0606 */
[----:B------:R-:W-:Y:S01]  /*32f0*/  ISETP.GT.AND P3, PT, R100, 0x8, P2 ;  /* 0x000000086400780c */ /* 0x000fe20001764270 */
[----:B------:R-:W-:Y:S01]  /*3300*/  BSSY B1, `(.L_x_70) ;  /* 0x0000007000017945 */ /* 0x000fe20003800000 */
[----:B------:R-:W-:Y:S01]  /*3310*/  FFMA R45, R45, R13, R38 ;  /* 0x0000000d2d2d7223 */ /* 0x000fe20000000026 */
[----:B-1----:R-:W-:-:S04]  /*3320*/  IADD3 R22, P2, R22, UR8, RZ ;  /* 0x0000000816167c10 */ /* 0x002fc8000ff5e0ff */
[----:B------:R0:W-:Y:S01]  /*3330*/  @P5 STG.E desc[UR16][R34.64], R45 ;  /* 0x0000002d22005986 */ /* 0x0001e2000c101910 */
[----:B------:R-:W-:-:S05]  /*3340*/  IADD3.X R23, R23, UR9, RZ, P2, !PT ;  /* 0x0000000917177c10 */ /* 0x000fca00097fe4ff */
[----:B------:R-:W-:Y:S05]  /*3350*/  @!P3 BRA `(.L_x_71) ;  /* 0x000000000004b947 */ /* 0x000fea0003800000 */
[----:B------:R1:W5:Y:S02]  /*3360*/  LDG.E.LTC128B R101, desc[UR16][R22.64] ;  /* 0x0000001016657981 */ /* 0x000364000c1e1920 */
.L_x_71:
[----:B------:R-:W-:Y:S05]  /*3370*/  BSYNC B1 ;  /* 0x0000000000017941 */ /* 0x000fea0003800000 */
.L_x_70:
[----:B-1----:R-:W-:Y:S01]  /*3380*/  IADD3 R22, P5, R28, R20, RZ ;  /* 0x000000141c167210 */ /* 0x002fe20007fbe0ff */
        /* <DEDUP_REMOVED lines=12> */
.L_x_73:
[----:B------:R-:W-:Y:S05]  /*3450*/  BSYNC B1 ;  /* 0x0000000000017941 */ /* 0x000fea0003800000 */
.L_x_72:
[----:B-1---5:R-:W-:Y:S01]  /*3460*/  FMUL R22, R101, R14 ;  /* 0x0000000e65167220 */ /* 0x022fe20000400000 */
[----:B------:R-:W-:Y:S01]  /*3470*/  IMAD.X R39, R37, 0x1, R19, P5 ;  /* 0x0000000125277824 */ /* 0x000fe200028e0613 */
[----:B------:R-:W-:Y:S01]  /*3480*/  ISETP.GT.AND P3, PT, R100, RZ, P2 ;  /* 0x000000ff6400720c */ /* 0x000fe20001764270 */
[----:B------:R-:W-:Y:S01]  /*3490*/  BSSY B1, `(.L_x_74) ;  /* 0x0000008000017945 */ /* 0x000fe20003800000 */
[----:B------:R-:W-:Y:S01]  /*34a0*/  FFMA R47, R47, R13, R22 ;  /* 0x0000000d2f2f7223 */ /* 0x000fe20000000016 */
[----:B------:R-:W-:Y:S02]  /*34b0*/  IADD3 R22, P6, R24, UR10, RZ ;  /* 0x0000000a18167c10 */ /* 0x000fe4000ffde0ff */
[----:B0-----:R-:W-:Y:S02]  /*34c0*/  IADD3 R28, P5, R26, R4, RZ ;  /* 0x000000041a1c7210 */ /* 0x001fe40007fbe0ff */
[----:B------:R0:W-:Y:S01]  /*34d0*/  @P1 STG.E desc[UR16][R38.64], R47 ;  /* 0x0000002f26001986 */ /* 0x0001e2000c101910 */
[----:B------:R-:W-:-:S05]  /*34e0*/  IADD3.X R23, R25, UR11, RZ, P6, !PT ;  /* 0x0000000b19177c10 */ /* 0x000fca000b7fe4ff */
[----:B------:R-:W-:Y:S05]  /*34f0*/  @!P3 BRA `(.L_x_75) ;  /* 0x000000000004b947 */ /* 0x000fea0003800000 */
[----:B------:R1:W5:Y:S02]  /*3500*/  LDG.E.LTC128B R101, desc[UR16][R22.64] ;  /* 0x0000001016657981 */ /* 0x000364000c1e1920 */
.L_x_75:
[----:B------:R-:W-:Y:S05]  /*3510*/  BSYNC B1 ;  /* 0x0000000000017941 */ /* 0x000fea0003800000 */
.L_x_74:
[----:B------:R-:W-:Y:S01]  /*3520*/  ISETP.GT.AND P1, PT, R5, 0x31, PT ;  /* 0x000000310500780c */ /* 0x000fe20003f24270 */
[----:B------:R-:W-:Y:S02]  /*3530*/  IMAD.X R29, R27, 0x1, R6, P5 ;  /* 0x000000011b1d7824 */ /* 0x000fe400028e0606 */
[----:B-----5:R-:W-:Y:S01]  /*3540*/  FMUL R21, R101, R14 ;  /* 0x0000000e65157220 */ /* 0x020fe20000400000 */
[----:B------:R-:W-:Y:S01]  /*3550*/  BSSY B1, `(.L_x_76) ;  /* 0x0000009000017945 */ /* 0x000fe20003800000 */
[----:B------:R-:W-:Y:S02]  /*3560*/  ISETP.GT.AND P5, PT, R100, RZ, P1 ;  /* 0x000000ff6400720c */ /* 0x000fe40000fa4270 */
[----:B------:R-:W-:Y:S01]  /*3570*/  FFMA R21, R48, R13, R21 ;  /* 0x0000000d30157223 */ /* 0x000fe20000000015 */
[----:B----4-:R-:W-:-:S04]  /*3580*/  IADD3 R36, P6, R34, R4, RZ ;  /* 0x0000000422247210 */ /* 0x010fc80007fde0ff */
[----:B------:R4:W-:Y:S01]  /*3590*/  @P3 STG.E desc[UR16][R28.64], R21 ;  /* 0x000000151c003986 */ /* 0x0009e2000c101910 */
[----:B--2---:R-:W-:-:S04]  /*35a0*/  IADD3 R30, P3, R32, UR10, RZ ;  /* 0x0000000a201e7c10 */ /* 0x004fc8000ff7e0ff */
[----:B------:R-:W-:Y:S01]  /*35b0*/  IADD3.X R31, R33, UR11, RZ, P3, !PT ;  /* 0x0000000b211f7c10 */ /* 0x000fe20009ffe4ff */
[----:B------:R-:W-:Y:S08]  /*35c0*/  @!P5 BRA `(.L_x_77) ;  /* 0x000000000004d947 */ /* 0x000ff00003800000 */
[----:B------:R2:W5:Y:S02]  /*35d0*/  LDG.E.LTC128B R101, desc[UR16][R30.64] ;  /* 0x000000101e657981 */ /* 0x000564000c1e1920 */
.L_x_77:
[----:B------:R-:W-:Y:S05]  /*35e0*/  BSYNC B1 ;  /* 0x0000000000017941 */ /* 0x000fea0003800000 */
.L_x_76:
[----:B0----5:R-:W-:Y:S01]  /*35f0*/  FMUL R38, R101, R14 ;  /* 0x0000000e65267220 */ /* 0x021fe20000400000 */
        /* <DEDUP_REMOVED lines=9> */
.L_x_79:
[----:B------:R-:W-:Y:S05]  /*3690*/  BSYNC B1 ;  /* 0x0000000000017941 */ /* 0x000fea0003800000 */
.L_x_78:
[----:B0-----:R-:W-:Y:S01]  /*36a0*/  IADD3 R24, P5, R26, R20, RZ ;  /* 0x000000141a187210 */ /* 0x001fe20007fbe0ff */
[----:B----45:R-:W-:Y:S01]  /*36b0*/  FMUL R21, R101, R14 ;  /* 0x0000000e65157220 */ /* 0x030fe20000400000 */
        /* <DEDUP_REMOVED lines=11> */
.L_x_81:
[----:B------:R-:W-:Y:S05]  /*3770*/  BSYNC B1 ;  /* 0x0000000000017941 */ /* 0x000fea0003800000 */
.L_x_80:
[----:B0----5:R-:W-:Y:S01]  /*3780*/  FMUL R24, R101, R14 ;  /* 0x0000000e65187220 */ /* 0x021fe20000400000 */
[----:B------:R-:W-:Y:S01]  /*3790*/  IMAD.X R39, R35, 0x1, R19, P5 ;  /* 0x0000000123277824 */ /* 0x000fe200028e0613 */
[----:B------:R-:W-:Y:S01]  /*37a0*/  ISETP.GT.AND P3, PT, R100, RZ, P2 ;  /* 0x000000ff6400720c */ /* 0x000fe20001764270 */
[----:B------:R-:W-:Y:S01]  /*37b0*/  BSSY B1, `(.L_x_82) ;  /* 0x0000008000017945 */ /* 0x000fe20003800000 */
[----:B------:R-:W-:Y:S01]  /*37c0*/  FFMA R51, R51, R13, R24 ;  /* 0x0000000d33337223 */ /* 0x000fe20000000018 */
[----:B------:R-:W-:Y:S02]  /*37d0*/  IADD3 R24, P6, R22, UR10, RZ ;  /* 0x0000000a16187c10 */ /* 0x000fe4000ffde0ff */
[----:B----4-:R-:W-:Y:S02]  /*37e0*/  IADD3 R26, P5, R28, R4, RZ ;  /* 0x000000041c1a7210 */ /* 0x010fe40007fbe0ff */
[----:B------:R0:W-:Y:S01]  /*37f0*/  @P1 STG.E desc[UR16][R38.64], R51 ;  /* 0x0000003326001986 */ /* 0x0001e2000c101910 */
[----:B------:R-:W-:-:S05]  /*3800*/  IADD3.X R25, R23, UR11, RZ, P6, !PT ;  /* 0x0000000b17197c10 */ /* 0x000fca000b7fe4ff */
[----:B------:R-:W-:Y:S05]  /*3810*/  @!P3 BRA `(.L_x_83) ;  /* 0x000000000004b947 */ /* 0x000fea0003800000 */
[----:B------:R4:W5:Y:S02]  /*3820*/  LDG.E.LTC128B R101, desc[UR16][R24.64] ;  /* 0x0000001018657981 */ /* 0x000964000c1e1920 */
.L_x_83:
[----:B------:R-:W-:Y:S05]  /*3830*/  BSYNC B1 ;  /* 0x0000000000017941 */ /* 0x000fea0003800000 */
.L_x_82:
        /* <DEDUP_REMOVED lines=12> */
.L_x_85:
[----:B------:R-:W-:Y:S05]  /*3900*/  BSYNC B1 ;  /* 0x0000000000017941 */ /* 0x000fea0003800000 */
.L_x_84:
        /* <DEDUP_REMOVED lines=10> */
.L_x_87:
[----:B------:R-:W-:Y:S05]  /*39b0*/  BSYNC B1 ;  /* 0x0000000000017941 */ /* 0x000fea0003800000 */
.L_x_86:
        /* <DEDUP_REMOVED lines=13> */
.L_x_89:
[----:B------:R-:W-:Y:S05]  /*3a90*/  BSYNC B1 ;  /* 0x0000000000017941 */ /* 0x000fea0003800000 */
.L_x_88:
        /* <DEDUP_REMOVED lines=11> */
.L_x_91:
[----:B------:R-:W-:Y:S05]  /*3b50*/  BSYNC B1 ;  /* 0x0000000000017941 */ /* 0x000fea0003800000 */
.L_x_90:
        /* <DEDUP_REMOVED lines=8> */
[----:B--2---:R-:W-:-:S04]  /*3be0*/  IADD3 R30, P3, R32, UR10, RZ ;  /* 0x0000000a201e7c10 */ /* 0x004fc8000ff7e0ff */
[----:B------:R-:W-:Y:S01]  /*3bf0*/  IADD3.X R31, R33, UR11, RZ, P3, !PT ;  /* 0x0000000b211f7c10 */ /* 0x000fe20009ffe4ff */
[----:B------:R-:W-:Y:S08]  /*3c00*/  @!P5 BRA `(.L_x_93) ;  /* 0x000000000004d947 */ /* 0x000ff00003800000 */
[----:B------:R2:W5:Y:S02]  /*3c10*/  LDG.E.LTC128B R101, desc[UR16][R30.64] ;  /* 0x000000101e657981 */ /* 0x000564000c1e1920 */
.L_x_93:
[----:B------:R-:W-:Y:S05]  /*3c20*/  BSYNC B1 ;  /* 0x0000000000017941 */ /* 0x000fea0003800000 */
.L_x_92:
[----:B0----5:R-:W-:Y:S01]  /*3c30*/  FMUL R38, R101, R14 ;  /* 0x0000000e65267220 */ /* 0x021fe20000400000 */
        /* <DEDUP_REMOVED lines=9> */
.L_x_95:
[----:B------:R-:W-:Y:S05]  /*3cd0*/  BSYNC B1 ;  /* 0x0000000000017941 */ /* 0x000fea0003800000 */
.L_x_94:
[----:B----4-:R-:W-:Y:S01]  /*3ce0*/  IADD3 R24, P5, R26, R20, RZ ;  /* 0x000000141a187210 */ /* 0x010fe20007fbe0ff */
        /* <DEDUP_REMOVED lines=12> */
.L_x_97:
[----:B------:R-:W-:Y:S05]  /*3db0*/  BSYNC B1 ;  /* 0x0000000000017941 */ /* 0x000fea0003800000 */
.L_x_96:
[----:B----45:R-:W-:Y:S01]  /*3dc0*/  FMUL R24, R101, R14 ;  /* 0x0000000e65187220 */ /* 0x030fe20000400000 */
        /* <DEDUP_REMOVED lines=10> */
.L_x_99:
[----:B------:R-:W-:Y:S05]  /*3e70*/  BSYNC B1 ;  /* 0x0000000000017941 */ /* 0x000fea0003800000 */
.L_x_98:
        /* <DEDUP_REMOVED lines=12> */
.L_x_101:
[----:B------:R-:W-:Y:S05]  /*3f40*/  BSYNC B1 ;  /* 0x0000000000017941 */ /* 0x000fea0003800000 */
.L_x_100:
        /* <DEDUP_REMOVED lines=10> */
.L_x_103:
[----:B------:R-:W-:Y:S05]  /*3ff0*/  BSYNC B1 ;  /* 0x0000000000017941 */ /* 0x000fea0003800000 */
.L_x_102:
        /* <DEDUP_REMOVED lines=13> */
.L_x_105:
[----:B------:R-:W-:Y:S05]  /*40d0*/  BSYNC B1 ;  /* 0x0000000000017941 */ /* 0x000fea0003800000 */
.L_x_104:
        /* <DEDUP_REMOVED lines=11> */
.L_x_107:
[----:B------:R-:W-:Y:S05]  /*4190*/  BSYNC B1 ;  /* 0x0000000000017941 */ /* 0x000fea0003800000 */
.L_x_106:
        /* <DEDUP_REMOVED lines=12> */
.L_x_109:
[----:B------:R-:W-:Y:S05]  /*4260*/  BSYNC B1 ;  /* 0x0000000000017941 */ /* 0x000fea0003800000 */
.L_x_108:
        /* <DEDUP_REMOVED lines=10> */
.L_x_111:
[----:B------:R-:W-:Y:S05]  /*4310*/  BSYNC B1 ;  /* 0x0000000000017941 */ /* 0x000fea0003800000 */
.L_x_110:
        /* <DEDUP_REMOVED lines=13> */
.L_x_113:
[----:B------:R-:W-:Y:S05]  /*43f0*/  BSYNC B1 ;  /* 0x0000000000017941 */ /* 0x000fea0003800000 */
.L_x_112:
        /* <DEDUP_REMOVED lines=11> */
.L_x_115:
[----:B------:R-:W-:Y:S05]  /*44b0*/  BSYNC B1 ;  /* 0x0000000000017941 */ /* 0x000fea0003800000 */
.L_x_114:
        /* <DEDUP_REMOVED lines=12> */
.L_x_117:
[----:B------:R-:W-:Y:S05]  /*4580*/  BSYNC B1 ;  /* 0x0000000000017941 */ /* 0x000fea0003800000 */
.L_x_116:
        /* <DEDUP_REMOVED lines=10> */
.L_x_119:
[----:B------:R-:W-:Y:S05]  /*4630*/  BSYNC B1 ;  /* 0x0000000000017941 */ /* 0x000fea0003800000 */
.L_x_118:
        /* <DEDUP_REMOVED lines=13> */
.L_x_121:
[----:B------:R-:W-:Y:S05]  /*4710*/  BSYNC B1 ;  /* 0x0000000000017941 */ /* 0x000fea0003800000 */
.L_x_120:
        /* <DEDUP_REMOVED lines=11> */
.L_x_123:
[----:B------:R-:W-:Y:S05]  /*47d0*/  BSYNC B1 ;  /* 0x0000000000017941 */ /* 0x000fea0003800000 */
.L_x_122:
        /* <DEDUP_REMOVED lines=12> */
.L_x_125:
[----:B------:R-:W-:Y:S05]  /*48a0*/  BSYNC B1 ;  /* 0x0000000000017941 */ /* 0x000fea0003800000 */
.L_x_124:
        /* <DEDUP_REMOVED lines=10> */
.L_x_127:
[----:B------:R-:W-:Y:S05]  /*4950*/  BSYNC B1 ;  /* 0x0000000000017941 */ /* 0x000fea0003800000 */
.L_x_126:
        /* <DEDUP_REMOVED lines=13> */
.L_x_129:
[----:B------:R-:W-:Y:S05]  /*4a30*/  BSYNC B1 ;  /* 0x0000000000017941 */ /* 0x000fea0003800000 */
.L_x_128:
        /* <DEDUP_REMOVED lines=11> */
.L_x_131:
[----:B------:R-:W-:Y:S05]  /*4af0*/  BSYNC B1 ;  /* 0x0000000000017941 */ /* 0x000fea0003800000 */
.L_x_130:
        /* <DEDUP_REMOVED lines=12> */
.L_x_133:
[----:B------:R-:W-:Y:S05]  /*4bc0*/  BSYNC B1 ;  /* 0x0000000000017941 */ /* 0x000fea0003800000 */
.L_x_132:
        /* <DEDUP_REMOVED lines=10> */
.L_x_135:
[----:B------:R-:W-:Y:S05]  /*4c70*/  BSYNC B1 ;  /* 0x0000000000017941 */ /* 0x000fea0003800000 */
.L_x_134:
        /* <DEDUP_REMOVED lines=13> */
.L_x_137:
[----:B------:R-:W-:Y:S05]  /*4d50*/  BSYNC B1 ;  /* 0x0000000000017941 */ /* 0x000fea0003800000 */
.L_x_136:
        /* <DEDUP_REMOVED lines=11> */
.L_x_139:
[----:B------:R-:W-:Y:S05]  /*4e10*/  BSYNC B1 ;  /* 0x0000000000017941 */ /* 0x000fea0003800000 */
.L_x_138:
[----:B------:R-:W-:Y:S01]  /*4e20*/  ISETP.GT.AND P2, PT, R5, 0x71, PT ;  /* 0x000000710500780c */ /* 0x000fe20003f44270 */
[----:B-----5:R-:W-:Y:S01]  /*4e30*/  FMUL R21, R101, R14 ;  /* 0x0000000e65157220 */ /* 0x020fe20000400000 */
[----:B------:R-:W-:Y:S01]  /*4e40*/  IMAD.X R29, R27, 0x1, R6, P5 ;  /* 0x000000011b1d7824 */ /* 0x000fe200028e0606 */
[----:B------:R-:W-:Y:S01]  /*4e50*/  BSSY B1, `(.L_x_140) ;  /* 0x0000009000017945 */ /* 0x000fe20003800000 */
[----:B------:R-:W-:Y:S01]  /*4e60*/  ISETP.GT.AND P1, PT, R100, RZ, P2 ;  /* 0x000000ff6400720c */ /* 0x000fe20001724270 */
[----:B------:R-:W-:Y:S01]  /*4e70*/  FFMA R21, R80, R13, R21 ;  /* 0x0000000d50157223 */ /* 0x000fe20000000015 */
[----:B------:R-:W-:-:S04]  /*4e80*/  IADD3 R36, P5, R34, R4, RZ ;  /* 0x0000000422247210 */ /* 0x000fc80007fbe0ff */
[----:B------:R0:W-:Y:S01]  /*4e90*/  @P6 STG.E desc[UR16][R28.64], R21 ;  /* 0x000000151c006986 */ /* 0x0001e2000c101910 */
[----:B--2---:R-:W-:-:S04]  /*4ea0*/  IADD3 R30, P6, R32, UR10, RZ ;  /* 0x0000000a201e7c10 */ /* 0x004fc8000ffde0ff */
[----:B------:R-:W-:Y:S02]  /*4eb0*/  IADD3.X R31, R33, UR11, RZ, P6, !PT ;  /* 0x0000000b211f7c10 */ /* 0x000fe4000b7fe4ff */
[----:B------:R-:W-:Y:S07]  /*4ec0*/  @!P1 BRA `(.L_x_141) ;  /* 0x0000000000049947 */ /* 0x000fee0003800000 */
[----:B------:R2:W5:Y:S02]  /*4ed0*/  LDG.E.LTC128B R101, desc[UR16][R30.64] ;  /* 0x000000101e657981 */ /* 0x000564000c1e1920 */
.L_x_141:
[----:B------:R-:W-:Y:S05]  /*4ee0*/  BSYNC B1 ;  /* 0x0000000000017941 */ /* 0x000fea0003800000 */
.L_x_140:
        /* <DEDUP_REMOVED lines=10> */
.L_x_143:
[----:B------:R-:W-:Y:S05]  /*4f90*/  BSYNC B1 ;  /* 0x0000000000017941 */ /* 0x000fea0003800000 */
.L_x_142:
        /* <DEDUP_REMOVED lines=13> */
.L_x_145:
[----:B------:R-:W-:Y:S05]  /*5070*/  BSYNC B1 ;  /* 0x0000000000017941 */ /* 0x000fea0003800000 */
.L_x_144:
[----:B----45:R-:W-:Y:S01]  /*5080*/  FMUL R24, R101, R14 ;  /* 0x0000000e65187220 */ /* 0x030fe20000400000 */
[----:B------:R-:W-:Y:S01]  /*5090*/  IMAD.X R39, R35, 0x1, R19, P5 ;  /* 0x0000000123277824 */ /* 0x000fe200028e0613 */
[----:B------:R-:W-:Y:S01]  /*50a0*/  ISETP.GT.AND P6, PT, R100, RZ, P1 ;  /* 0x000000ff6400720c */ /* 0x000fe20000fc4270 */
[----:B------:R-:W-:Y:S01]  /*50b0*/  BSSY B1, `(.L_x_146) ;  /* 0x0000008000017945 */ /* 0x000fe20003800000 */
[----:B------:R-:W-:Y:S01]  /*50c0*/  FFMA R83, R83, R13, R24 ;  /* 0x0000000d53537223 */ /* 0x000fe20000000018 */
[----:B0-----:R-:W-:-:S04]  /*50d0*/  IADD3 R26, P3, R28, R4, RZ ;  /* 0x000000041c1a7210 */ /* 0x001fc80007f7e0ff */
[----:B------:R0:W-:Y:S06]  /*50e0*/  @P2 STG.E desc[UR16][R38.64], R83 ;  /* 0x0000005326002986 */ /* 0x0001ec000c101910 */
[----:B------:R-:W-:Y:S05]  /*50f0*/  @!P6 BRA `(.L_x_147) ;  /* 0x00000000000ce947 */ /* 0x000fea0003800000 */
[----:B------:R-:W-:-:S04]  /*5100*/  IADD3 R24, P2, R22, UR10, RZ ;  /* 0x0000000a16187c10 */ /* 0x000fc8000ff5e0ff */
[----:B------:R-:W-:-:S05]  /*5110*/  IADD3.X R25, R23, UR11, RZ, P2, !PT ;  /* 0x0000000b17197c10 */ /* 0x000fca00097fe4ff */
[----:B------:R4:W5:Y:S04]  /*5120*/  LDG.E.LTC128B R101, desc[UR16][R24.64] ;  /* 0x0000001018657981 */ /* 0x000968000c1e1920 */
.L_x_147:
[----:B------:R-:W-:Y:S05]  /*5130*/  BSYNC B1 ;  /* 0x0000000000017941 */ /* 0x000fea0003800000 */
.L_x_146:
[----:B------:R-:W-:Y:S01]  /*5140*/  ISETP.GT.AND P2, PT, R5, 0x79, PT ;  /* 0x000000790500780c */ /* 0x000fe20003f44270 */
[----:B-----5:R-:W-:Y:S01]  /*5150*/  FMUL R21, R101, R14 ;  /* 0x0000000e65157220 */ /* 0x020fe20000400000 */
[----:B------:R-:W-:Y:S01]  /*5160*/  IMAD.X R27, R29, 0x1, R6, P3 ;  /* 0x000000011d1b7824 */ /* 0x000fe200018e0606 */
[----:B----4-:R-:W-:Y:S01]  /*5170*/  IADD3 R24, P3, R36, R4, RZ ;  /* 0x0000000424187210 */ /* 0x010fe20007f7e0ff */
[----:B------:R-:W-:Y:S01]  /*5180*/  BSSY B1, `(.L_x_148) ;  /* 0x0000008000017945 */ /* 0x000fe20003800000 */
[----:B------:R-:W-:Y:S01]  /*5190*/  ISETP.GT.AND P5, PT, R100, RZ, P2 ;  /* 0x000000ff6400720c */ /* 0x000fe200017a4270 */
[----:B------:R-:W-:-:S05]  /*51a0*/  FFMA R21, R84, R13, R21 ;  /* 0x0000000d54157223 */ /* 0x000fca0000000015 */
[----:B------:R4:W-:Y:S01]  /*51b0*/  @P6 STG.E desc[UR16][R26.64], R21 ;  /* 0x000000151a006986 */ /* 0x0009e2000c101910 */
[----:B------:R-:W-:-:S04]  /*51c0*/  IADD3 R4, P6, R30, UR10, RZ ;  /* 0x0000000a1e047c10 */ /* 0x000fc8000ffde0ff */
[----:B------:R-:W-:Y:S02]  /*51d0*/  IADD3.X R5, R31, UR11, RZ, P6, !PT ;  /* 0x0000000b1f057c10 */ /* 0x000fe4000b7fe4ff */
[----:B------:R-:W-:Y:S07]  /*51e0*/  @!P5 BRA `(.L_x_149) ;  /* 0x000000000004d947 */ /* 0x000fee0003800000 */
[----:B------:R0:W5:Y:S02]  /*51f0*/  LDG.E.LTC128B R101, desc[UR16][R4.64] ;  /* 0x0000001004657981 */ /* 0x000164000c1e1920 */
.L_x_149:
[----:B------:R-:W-:Y:S05]  /*5200*/  BSYNC B1 ;  /* 0x0000000000017941 */ /* 0x000fea0003800000 */
.L_x_148:
[----:B0----5:R-:W-:Y:S01]  /*5210*/  FMUL R4, R101, R14 ;  /* 0x0000000e65047220 */ /* 0x021fe20000400000 */
[----:B------:R-:W-:Y:S01]  /*5220*/  IMAD.X R25, R37, 0x1, R6, P3 ;  /* 0x0000000125197824 */ /* 0x000fe200018e0606 */
[----:B------:R-:W-:Y:S01]  /*5230*/  ISETP.GT.AND P1, PT, R100, 0x8, P1 ;  /* 0x000000086400780c */ /* 0x000fe20000f24270 */
        /* <DEDUP_REMOVED lines=8> */
.L_x_151:
[----:B------:R-:W-:Y:S05]  /*52c0*/  BSYNC B1 ;  /* 0x0000000000017941 */ /* 0x000fea0003800000 */
.L_x_150:
[----:B------:R-:W-:Y:S01]  /*52d0*/  ISETP.GT.AND P2, PT, R100, 0x8, P2 ;  /* 0x000000086400780c */ /* 0x000fe20001744270 */
[----:B----45:R-:W-:Y:S01]  /*52e0*/  FMUL R5, R101, R14 ;  /* 0x0000000e65057220 */ /* 0x030fe20000400000 */
[----:B------:R-:W-:Y:S01]  /*52f0*/  IMAD.X R27, R29, 0x1, R19, P6 ;  /* 0x000000011d1b7824 */ /* 0x000fe200030e0613 */
[----:B------:R-:W-:Y:S02]  /*5300*/  BSSY B1, `(.L_x_152) ;  /* 0x0000007000017945 */ /* 0x000fe40003800000 */
[----:B------:R-:W-:-:S05]  /*5310*/  FFMA R21, R86, R13, R5 ;  /* 0x0000000d56157223 */ /* 0x000fca0000000005 */
[----:B------:R4:W-:Y:S01]  /*5320*/  @P1 STG.E desc[UR16][R26.64], R21 ;  /* 0x000000151a001986 */ /* 0x0009e2000c101910 */
[----:B------:R-:W-:-:S04]  /*5330*/  IADD3 R4, P1, R30, UR8, RZ ;  /* 0x000000081e047c10 */ /* 0x000fc8000ff3e0ff */
[----:B------:R-:W-:Y:S01]  /*5340*/  IADD3.X R5, R31, UR9, RZ, P1, !PT ;  /* 0x000000091f057c10 */ /* 0x000fe20008ffe4ff */
[----:B------:R-:W-:Y:S08]  /*5350*/  @!P2 BRA `(.L_x_153) ;  /* 0x000000000004a947 */ /* 0x000ff00003800000 */
[----:B------:R0:W5:Y:S02]  /*5360*/  LDG.E.LTC128B R101, desc[UR16][R4.64] ;  /* 0x0000001004657981 */ /* 0x000164000c1e1920 */
.L_x_153:
[----:B------:R-:W-:Y:S05]  /*5370*/  BSYNC B1 ;  /* 0x0000000000017941 */ /* 0x000fea0003800000 */
.L_x_152:
[----:B------:R-:W-:Y:S05]  /*5380*/  @!P2 BRA `(.L_x_154) ;  /* 0x000000140094a947 */ /* 0x000fea0003800000 */
[----:B------:R-:W-:Y:S01]  /*5390*/  IADD3 R20, P1, R36, R20, RZ ;  /* 0x0000001424147210 */ /* 0x000fe20007f3e0ff */
[----:B0----5:R-:W-:-:S04]  /*53a0*/  FMUL R4, R101, R14 ;  /* 0x0000000e65047220 */ /* 0x021fc80000400000 */
[----:B----4-:R-:W-:Y:S02]  /*53b0*/  IMAD.X R21, R37, 0x1, R19, P1 ;  /* 0x0000000125157824 */ /* 0x010fe400008e0613 */
[----:B------:R-:W-:-:S05]  /*53c0*/  FFMA R87, R87, R13, R4 ;  /* 0x0000000d57577223 */ /* 0x000fca0000000004 */
[----:B------:R0:W-:Y:S01]  /*53d0*/  STG.E desc[UR16][R20.64], R87 ;  /* 0x0000005714007986 */ /* 0x0001e2000c101910 */
[----:B------:R-:W-:Y:S05]  /*53e0*/  BRA `(.L_x_154) ;  /* 0x00000014007c7947 */ /* 0x000fea0003800000 */
.L_x_31:
[----:B------:R-:W-:Y:S01]  /*53f0*/  ISETP.GT.AND P3, PT, R5, 0x1, PT ;  /* 0x000000010500780c */ /* 0x000fe20003f64270 */
[----:B------:R-:W-:Y:S01]  /*5400*/  ULDC.64 UR8, c[0x0][0x6c0] ;  /* 0x0001b00000087ab9 */ /* 0x000fe20000000a00 */
[-C--:B--2---:R-:W-:Y:S01]  /*5410*/  FMUL R19, R24, R13.reuse ;  /* 0x0000000d18137220 */ /* 0x084fe20000400000 */
[----:B------:R-:W-:Y:S01]  /*5420*/  LEA R22, P6, R102, UR8, 0x2 ;  /* 0x0000000866167c11 */ /* 0x000fe2000f8c10ff */
[-C--:B------:R-:W-:Y:S01]  /*5430*/  FMUL R21, R25, R13.reuse ;  /* 0x0000000d19157220 */ /* 0x080fe20000400000 */
[----:B------:R-:W-:Y:S01]  /*5440*/  ISETP.GT.AND P1, PT, R100, RZ, P3 ;  /* 0x000000ff6400720c */ /* 0x000fe20001f24270 */
[----:B------:R-:W-:Y:S01]  /*5450*/  IMAD.SHL.U32 R6, R106, 0x20, RZ ;  /* 0x000000206a067824 */ /* 0x000fe200078e00ff */
[----:B------:R-:W-:Y:S01]  /*5460*/  LEA.HI.X R23, R102, UR9, R91, 0x2, P6 ;  /* 0x0000000966177c11 */ /* 0x000fe2000b0f145b */
[-C--:B------:R-:W-:Y:S01]  /*5470*/  FMUL R91, R26, R13.reuse ;  /* 0x0000000d1a5b7220 */ /* 0x080fe20000400000 */
[-C--:B------:R-:W-:Y:S01]  /*5480*/  LEA R88, P6, R106, R22.reuse, 0x2 ;  /* 0x000000166a587211 */ /* 0x080fe200078c10ff */
[----:B------:R-:W-:Y:S01]  /*5490*/  FMUL R93, R27, R13 ;  /* 0x0000000d1b5d7220 */ /* 0x000fe20000400000 */
[----:B------:R-:W-:Y:S01]  /*54a0*/  ISETP.GT.AND P2, PT, R100, 0x8, P2 ;  /* 0x000000086400780c */ /* 0x000fe20001744270 */
[----:B------:R-:W-:Y:S01]  /*54b0*/  @P5 STG.E desc[UR16][R22.64], R19 ;  /* 0x0000001316005986 */ /* 0x000fe2000c101910 */
[--C-:B------:R-:W-:Y:S01]  /*54c0*/  LEA.HI.X R89, R106, R23, R107.reuse, 0x2, P6 ;  /* 0x000000176a597211 */ /* 0x100fe200030f146b */
[-C--:B------:R-:W-:Y:S01]  /*54d0*/  FMUL R33, R33, R13.reuse ;  /* 0x0000000d21217220 */ /* 0x080fe20000400000 */
[----:B------:R-:W-:Y:S01]  /*54e0*/  ISETP.GT.AND P3, PT, R100, 0x8, P3 ;  /* 0x000000086400780c */ /* 0x000fe20001f64270 */
[-C--:B------:R-:W-:Y:S01]  /*54f0*/  FMUL R35, R35, R13.reuse ;  /* 0x0000000d23237220 */ /* 0x080fe20000400000 */
[----:B------:R-:W-:Y:S01]  /*5500*/  SHF.L.U64.HI R4, R106, 0x5, R107 ;  /* 0x000000056a047819 */ /* 0x000fe2000001026b */
[----:B------:R0:W-:Y:S01]  /*5510*/  @P1 STG.E desc[UR16][R88.64], R21 ;  /* 0x0000001558001986 */ /* 0x0001e2000c101910 */
[----:B------:R-:W-:Y:S01]  /*5520*/  ISETP.GT.AND P1, PT, R5, 0x8, PT ;  /* 0x000000080500780c */ /* 0x000fe20003f24270 */
[-C--:B------:R-:W-:Y:S01]  /*5530*/  FMUL R37, R37, R13.reuse ;  /* 0x0000000d25257220 */ /* 0x080fe20000400000 */
[----:B------:R-:W-:Y:S01]  /*5540*/  IADD3 R24, P5, R6, R22, RZ ;  /* 0x0000001606187210 */ /* 0x000fe20007fbe0ff */
[-C--:B------:R-:W-:Y:S01]  /*5550*/  FMUL R39, R39, R13.reuse ;  /* 0x0000000d27277220 */ /* 0x080fe20000400000 */
[----:B------:R-:W-:Y:S01]  /*5560*/  ISETP.GT.AND P6, PT, R100, RZ, P1 ;  /* 0x000000ff6400720c */ /* 0x000fe20000fc4270 */
[----:B------:R1:W-:Y:S01]  /*5570*/  @P2 STG.E desc[UR16][R22.64+0x20], R91 ;  /* 0x0000205b16002986 */ /* 0x0003e2000c101910 */
[----:B------:R-:W-:Y:S01]  /*5580*/  ISETP.GT.AND P2, PT, R5, 0x9, PT ;  /* 0x000000090500780c */ /* 0x000fe20003f44270 */
[----:B------:R-:W-:Y:S01]  /*5590*/  IMAD.X R25, R4, 0x1, R23, P5 ;  /* 0x0000000104197824 */ /* 0x000fe200028e0617 */
[----:B------:R-:W-:Y:S01]  /*55a0*/  IADD3 R26, P5, R6, R88, RZ ;  /* 0x00000058061a7210 */ /* 0x000fe20007fbe0ff */
[----:B------:R2:W-:Y:S01]  /*55b0*/  @P3 STG.E desc[UR16][R88.64+0x20], R93 ;  /* 0x0000205d58003986 */ /* 0x0005e2000c101910 */
[----:B------:R-:W-:Y:S01]  /*55c0*/  ISETP.GT.AND P3, PT, R100, RZ, P2 ;  /* 0x000000ff6400720c */ /* 0x000fe20001764270 */
[-C--:B0-----:R-:W-:Y:S01]  /*55d0*/  FMUL R21, R28, R13.reuse ;  /* 0x0000000d1c157220 */ /* 0x081fe20000400000 */
[----:B------:R-:W-:Y:S01]  /*55e0*/  ISETP.GT.AND P1, PT, R100, 0x8, P1 ;  /* 0x000000086400780c */ /* 0x000fe20000f24270 */
[----:B------:R-:W-:Y:S01]  /*55f0*/  IMAD.X R27, R4, 0x1, R89, P5 ;  /* 0x00000001041b7824 */ /* 0x000fe200028e0659 */
[----:B------:R-:W-:Y:S01]  /*5600*/  ISETP.GT.AND P2, PT, R100, 0x8, P2 ;  /* 0x000000086400780c */ /* 0x000fe20001744270 */
[-C--:B------:R-:W-:Y:S01]  /*5610*/  FMUL R41, R41, R13.reuse ;  /* 0x0000000d29297220 */ /* 0x080fe20000400000 */
[-C--:B------:R-:W-:Y:S01]  /*5620*/  FMUL R43, R43, R13.reuse ;  /* 0x0000000d2b2b7220 */ /* 0x080fe20000400000 */
[----:B------:R0:W-:Y:S01]  /*5630*/  @P6 STG.E desc[UR16][R24.64], R21 ;  /* 0x0000001518006986 */ /* 0x0001e2000c101910 */
[----:B------:R-:W-:Y:S01]  /*5640*/  IADD3 R20, P6, R6, 0x20, RZ ;  /* 0x0000002006147810 */ /* 0x000fe20007fde0ff */
[-C--:B-1----:R-:W-:Y:S01]  /*5650*/  FMUL R91, R29, R13.reuse ;  /* 0x0000000d1d5b7220 */ /* 0x082fe20000400000 */
[-C--:B------:R-:W-:Y:S01]  /*5660*/  FMUL R45, R45, R13.reuse ;  /* 0x0000000d2d2d7220 */ /* 0x080fe20000400000 */
[-C--:B--2---:R-:W-:Y:S01]  /*5670*/  FMUL R93, R31, R13.reuse ;  /* 0x0000000d1f5d7220 */ /* 0x084fe20000400000 */
[C---:B------:R-:W-:Y:S01]  /*5680*/  IADD3 R22, P5, R20.reuse, R22, RZ ;  /* 0x0000001614167210 */ /* 0x040fe20007fbe0ff */
[----:B------:R-:W-:Y:S01]  /*5690*/  IMAD.X R19, RZ, RZ, R4, P6 ;  /* 0x000000ffff137224 */ /* 0x000fe200030e0604 */
[----:B------:R1:W-:Y:S01]  /*56a0*/  @P3 STG.E desc[UR16][R26.64], R91 ;  /* 0x0000005b1a003986 */ /* 0x0003e2000c101910 */
[----:B------:R-:W-:Y:S01]  /*56b0*/  ISETP.GT.AND P3, PT, R5, 0x10, PT ;  /* 0x000000100500780c */ /* 0x000fe20003f64270 */
[-C--:B------:R-:W-:Y:S01]  /*56c0*/  FMUL R47, R47, R13.reuse ;  /* 0x0000000d2f2f7220 */ /* 0x080fe20000400000 */
[----:B------:R-:W-:Y:S01]  /*56d0*/  IMAD.X R23, R19, 0x1, R23, P5 ;  /* 0x0000000113177824 */ /* 0x000fe200028e0617 */
[----:B------:R-:W-:Y:S01]  /*56e0*/  IADD3 R28, P5, R20, R88, RZ ;  /* 0x00000058141c7210 */ /* 0x000fe20007fbe0ff */
[-C--:B0-----:R-:W-:Y:S01]  /*56f0*/  FMUL R21, R30, R13.reuse ;  /* 0x0000000d1e157220 */ /* 0x081fe20000400000 */
[----:B------:R-:W-:Y:S01]  /*5700*/  IADD3 R30, P6, R6, R24, RZ ;  /* 0x00000018061e7210 */ /* 0x000fe20007fde0ff */
[-C--:B------:R-:W-:Y:S01]  /*5710*/  FMUL R49, R49, R13.reuse ;  /* 0x0000000d31317220 */ /* 0x080fe20000400000 */
[----:B------:R-:W-:Y:S01]  /*5720*/  FMUL R51, R51, R13 ;  /* 0x0000000d33337220 */ /* 0x000fe20000400000 */
[----:B------:R-:W-:Y:S01]  /*5730*/  IMAD.X R29, R19, 0x1, R89, P5 ;  /* 0x00000001131d7824 */ /* 0x000fe200028e0659 */
[----:B------:R-:W-:Y:S01]  /*5740*/  ISETP.GT.AND P5, PT, R100, RZ, P3 ;  /* 0x000000ff6400720c */ /* 0x000fe20001fa4270 */
[----:B------:R0:W-:Y:S01]  /*5750*/  @P1 STG.E desc[UR16][R22.64], R21 ;  /* 0x0000001516001986 */ /* 0x0001e2000c101910 */
[----:B------:R-:W-:Y:S01]  /*5760*/  ISETP.GT.AND P1, PT, R5, 0x11, PT ;  /* 0x000000110500780c */ /* 0x000fe20003f24270 */
[----:B------:R-:W-:-:S02]  /*5770*/  IMAD.X R31, R4, 0x1, R25, P6 ;  /* 0x00000001041f7824 */ /* 0x000fc400030e0619 */
[-C--:B-1----:R-:W-:Y:S01]  /*5780*/  FMUL R91, R32, R13.reuse ;  /* 0x0000000d205b7220 */ /* 0x082fe20000400000 */
[----:B------:R1:W-:Y:S01]  /*5790*/  @P2 STG.E desc[UR16][R28.64], R93 ;  /* 0x0000005d1c002986 */ /* 0x0003e2000c101910 */
[----:B------:R-:W-:Y:S01]  /*57a0*/  ISETP.GT.AND P2, PT, R100, RZ, P1 ;  /* 0x000000ff6400720c */ /* 0x000fe20000f44270 */
[-C--:B------:R-:W-:Y:S01]  /*57b0*/  FMUL R53, R53, R13.reuse ;  /* 0x0000000d35357220 */ /* 0x080fe20000400000 */
[----:B------:R-:W-:Y:S01]  /*57c0*/  IADD3 R88, P6, R6, R26, RZ ;  /* 0x0000001a06587210 */ /* 0x000fe20007fde0ff */
[-C--:B------:R-:W-:Y:S01]  /*57d0*/  FMUL R55, R55, R13.reuse ;  /* 0x0000000d37377220 */ /* 0x080fe20000400000 */
[C---:B------:R-:W-:Y:S01]  /*57e0*/  ISETP.GT.AND P3, PT, R100.reuse, 0x8, P3 ;  /* 0x000000086400780c */ /* 0x040fe20001f64270 */
[----:B------:R-:W-:Y:S01]  /*57f0*/  FMUL R57, R57, R13 ;  /* 0x0000000d39397220 */ /* 0x000fe20000400000 */
[----:B------:R-:W-:Y:S01]  /*5800*/  ISETP.GT.AND P1, PT, R100, 0x8, P1 ;  /* 0x000000086400780c */ /* 0x000fe20000f24270 */
[----:B------:R-:W-:Y:S01]  /*5810*/  @P5 STG.E desc[UR16][R30.64], R91 ;  /* 0x0000005b1e005986 */ /* 0x000fe2000c101910 */
[----:B0-----:R-:W-:Y:S01]  /*5820*/  IADD3 R22, P5, R20, R24, RZ ;  /* 0x0000001814167210 */ /* 0x001fe20007fbe0ff */
[----:B------:R-:W-:-:S02]  /*5830*/  IMAD.X R89, R4, 0x1, R27, P6 ;  /* 0x0000000104597824 */ /* 0x000fc400030e061b */
[-C--:B------:R-:W-:Y:S01]  /*5840*/  FMUL R21, R34, R13.reuse ;  /* 0x0000000d22157220 */ /* 0x080fe20000400000 */
[-C--:B------:R-:W-:Y:S01]  /*5850*/  FMUL R59, R59, R13.reuse ;  /* 0x0000000d3b3b7220 */ /* 0x080fe20000400000 */
[-C--:B------:R-:W-:Y:S01]  /*5860*/  FMUL R61, R61, R13.reuse ;  /* 0x0000000d3d3d7220 */ /* 0x080fe20000400000 */
[----:B------:R-:W-:Y:S01]  /*5870*/  IMAD.X R23, R19, 0x1, R25, P5 ;  /* 0x0000000113177824 */ /* 0x000fe200028e0619 */
[----:B------:R-:W-:Y:S01]  /*5880*/  IADD3 R24, P5, R20, R26, RZ ;  /* 0x0000001a14187210 */ /* 0x000fe20007fbe0ff */
[----:B------:R0:W-:Y:S01]  /*5890*/  @P2 STG.E desc[UR16][R88.64], R33 ;  /* 0x0000002158002986 */ /* 0x0001e2000c101910 */
[----:B------:R-:W-:Y:S01]  /*58a0*/  ISETP.GT.AND P2, PT, R5, 0x18, PT ;  /* 0x000000180500780c */ /* 0x000fe20003f44270 */
[-C--:B------:R-:W-:Y:S01]  /*58b0*/  FMUL R63, R63, R13.reuse ;  /* 0x0000000d3f3f7220 */ /* 0x080fe20000400000 */
[----:B------:R-:W-:Y:S01]  /*58c0*/  IADD3 R26, P6, R6, R30, RZ ;  /* 0x0000001e061a7210 */ /* 0x000fe20007fde0ff */
[----:B------:R-:W-:Y:S01]  /*58d0*/  IMAD.X R25, R19, 0x1, R27, P5 ;  /* 0x0000000113197824 */ /* 0x000fe200028e061b */
[----:B------:R-:W-:Y:S01]  /*58e0*/  ISETP.GT.AND P5, PT, R100, RZ, P2 ;  /* 0x000000ff6400720c */ /* 0x000fe200017a4270 */
[----:B------:R2:W-:Y:S01]  /*58f0*/  @P3 STG.E desc[UR16][R22.64], R21 ;  /* 0x0000001516003986 */ /* 0x0005e2000c101910 */
[----:B------:R-:W-:Y:S01]  /*5900*/  ISETP.GT.AND P3, PT, R5, 0x19, PT ;  /* 0x000000190500780c */ /* 0x000fe20003f64270 */
[----:B------:R-:W-:Y:S01]  /*5910*/  IMAD.X R27, R4, 0x1, R31, P6 ;  /* 0x00000001041b7824 */ /* 0x000fe200030e061f */
[----:B-1----:R-:W-:Y:S01]  /*5920*/  IADD3 R28, P6, R6, R88, RZ ;  /* 0x00000058061c7210 */ /* 0x002fe20007fde0ff */
        /* <DEDUP_REMOVED lines=9> */
[----:B--2---:R-:W-:Y:S01]  /*59c0*/  IADD3 R22, P5, R20, R30, RZ ;  /* 0x0000001e14167210 */ /* 0x004fe20007fbe0ff */
[-C--:B------:R-:W-:Y:S01]  /*59d0*/  FMUL R21, R38, R13.reuse ;  /* 0x0000000d26157220 */ /* 0x080fe20000400000 */
[----:B------:R-:W-:Y:S01]  /*59e0*/  IADD3 R30, P6, R6, R26, RZ ;  /* 0x0000001a061e7210 */ /* 0x000fe20007fde0ff */
[-C--:B-1----:R-:W-:Y:S01]  /*59f0*/  FMUL R35, R40, R13.reuse ;  /* 0x0000000d28237220 */ /* 0x082fe20000400000 */
[-C--:B------:R-:W-:Y:S01]  /*5a00*/  FMUL R69, R69, R13.reuse ;  /* 0x0000000d45457220 */ /* 0x080fe20000400000 */
[----:B------:R-:W-:Y:S01]  /*5a10*/  IMAD.X R23, R19, 0x1, R31, P5 ;  /* 0x0000000113177824 */ /* 0x000fe200028e061f */
[----:B------:R-:W-:Y:S01]  /*5a20*/  IADD3 R24, P5, R20, R88, RZ ;  /* 0x0000005814187210 */ /* 0x000fe20007fbe0ff */
[----:B------:R-:W-:Y:S01]  /*5a30*/  @P1 STG.E desc[UR16][R28.64], R37 ;  /* 0x000000251c001986 */ /* 0x000fe2000c101910 */
[----:B------:R-:W-:Y:S01]  /*5a40*/  ISETP.GT.AND P1, PT, R5, 0x20, PT ;  /* 0x000000200500780c */ /* 0x000fe20003f24270 */
[----:B------:R-:W-:Y:S01]  /*5a50*/  IMAD.X R31, R4, 0x1, R27, P6 ;  /* 0x00000001041f7824 */ /* 0x000fe200030e061b */
[----:B------:R-:W-:Y:S01]  /*5a60*/  IADD3 R32, P6, R6, R28, RZ ;  /* 0x0000001c06207210 */ /* 0x000fe20007fde0ff */
[----:B------:R-:W-:Y:S01]  /*5a70*/  IMAD.X R25, R19, 0x1, R89, P5 ;  /* 0x0000000113197824 */ /* 0x000fe200028e0659 */
[----:B------:R-:W-:Y:S01]  /*5a80*/  ISETP.GT.AND P5, PT, R100, RZ, P1 ;  /* 0x000000ff6400720c */ /* 0x000fe20000fa4270 */
[----:B------:R1:W-:Y:S01]  /*5a90*/  @P2 STG.E desc[UR16][R22.64], R21 ;  /* 0x0000001516002986 */ /* 0x0003e2000c101910 */
[----:B------:R-:W-:Y:S01]  /*5aa0*/  ISETP.GT.AND P2, PT, R5, 0x21, PT ;  /* 0x000000210500780c */ /* 0x000fe20003f44270 */
[----:B0-----:R-:W-:Y:S01]  /*5ab0*/  IMAD.X R33, R4, 0x1, R29, P6 ;  /* 0x0000000104217824 */ /* 0x001fe200030e061d */
[C---:B------:R-:W-:Y:S01]  /*5ac0*/  ISETP.GT.AND P1, PT, R100.reuse, 0x8, P1 ;  /* 0x000000086400780c */ /* 0x040fe20000f24270 */
[----:B------:R0:W-:Y:S01]  /*5ad0*/  @P3 STG.E desc[UR16][R24.64], R39 ;  /* 0x0000002718003986 */ /* 0x0001e2000c101910 */
[C---:B------:R-:W-:Y:S01]  /*5ae0*/  ISETP.GT.AND P3, PT, R100.reuse, RZ, P2 ;  /* 0x000000ff6400720c */ /* 0x040fe20001764270 */
[-C--:B------:R-:W-:Y:S01]  /*5af0*/  FMUL R71, R71, R13.reuse ;  /* 0x0000000d47477220 */ /* 0x080fe20000400000 */
[----:B------:R-:W-:Y:S01]  /*5b00*/  ISETP.GT.AND P2, PT, R100, 0x8, P2 ;  /* 0x000000086400780c */ /* 0x000fe20001744270 */
[-C--:B------:R-:W-:Y:S01]  /*5b10*/  FMUL R73, R73, R13.reuse ;  /* 0x0000000d49497220 */ /* 0x080fe20000400000 */
[-C--:B------:R-:W-:Y:S01]  /*5b20*/  FMUL R75, R75, R13.reuse ;  /* 0x0000000d4b4b7220 */ /* 0x080fe20000400000 */
[-C--:B------:R-:W-:Y:S01]  /*5b30*/  FMUL R77, R77, R13.reuse ;  /* 0x0000000d4d4d7220 */ /* 0x080fe20000400000 */
[-C--:B------:R-:W-:Y:S01]  /*5b40*/  FMUL R79, R79, R13.reuse ;  /* 0x0000000d4f4f7220 */ /* 0x080fe20000400000 */
[----:B------:R2:W-:Y:S01]  /*5b50*/  @P5 STG.E desc[UR16][R30.64], R35 ;  /* 0x000000231e005986 */ /* 0x0005e2000c101910 */
[----:B-1----:R-:W-:Y:S01]  /*5b60*/  IADD3 R22, P5, R20, R26, RZ ;  /* 0x0000001a14167210 */ /* 0x002fe20007fbe0ff */
[-C--:B------:R-:W-:Y:S01]  /*5b70*/  FMUL R21, R42, R13.reuse ;  /* 0x0000000d2a157220 */ /* 0x080fe20000400000 */
[----:B------:R-:W-:Y:S01]  /*5b80*/  IADD3 R26, P6, R6, R30, RZ ;  /* 0x0000001e061a7210 */ /* 0x000fe20007fde0ff */
[-C--:B------:R-:W-:Y:S01]  /*5b90*/  FMUL R81, R81, R13.reuse ;  /* 0x0000000d51517220 */ /* 0x080fe20000400000 */
[-C--:B------:R-:W-:Y:S01]  /*5ba0*/  FMUL R83, R83, R13.reuse ;  /* 0x0000000d53537220 */ /* 0x080fe20000400000 */
[----:B------:R-:W-:Y:S01]  /*5bb0*/  IMAD.X R23, R19, 0x1, R27, P5 ;  /* 0x0000000113177824 */ /* 0x000fe200028e061b */
[----:B0-----:R-:W-:Y:S01]  /*5bc0*/  IADD3 R24, P5, R20, R28, RZ ;  /* 0x0000001c14187210 */ /* 0x001fe20007fbe0ff */
        /* <DEDUP_REMOVED lines=8> */
[-C--:B--2---:R-:W-:Y:S01]  /*5c50*/  FMUL R35, R44, R13.reuse ;  /* 0x0000000d2c237220 */ /* 0x084fe20000400000 */
[C---:B------:R-:W-:Y:S01]  /*5c60*/  ISETP.GT.AND P3, PT, R100.reuse, 0x8, P3 ;  /* 0x000000086400780c */ /* 0x040fe20001f64270 */
[----:B------:R1:W-:Y:S01]  /*5c70*/  @P2 STG.E desc[UR16][R24.64], R43 ;  /* 0x0000002b18002986 */ /* 0x0003e2000c101910 */
[----:B------:R-:W-:Y:S01]  /*5c80*/  ISETP.GT.AND P2, PT, R100, RZ, P1 ;  /* 0x000000ff6400720c */ /* 0x000fe20000f44270 */
[----:B------:R-:W-:Y:S01]  /*5c90*/  IMAD.X R29, R4, 0x1, R33, P6 ;  /* 0x00000001041d7824 */ /* 0x000fe200030e0621 */
[----:B------:R-:W-:Y:S01]  /*5ca0*/  ISETP.GT.AND P1, PT, R100, 0x8, P1 ;  /* 0x000000086400780c */ /* 0x000fe20000f24270 */
[-C--:B------:R-:W-:Y:S01]  /*5cb0*/  FMUL R85, R85, R13.reuse ;  /* 0x0000000d55557220 */ /* 0x080fe20000400000 */
[----:B------:R-:W-:-:S03]  /*5cc0*/  FMUL R87, R87, R13 ;  /* 0x0000000d57577220 */ /* 0x000fc60000400000 */
[----:B------:R2:W-:Y:S01]  /*5cd0*/  @P5 STG.E desc[UR16][R26.64], R35 ;  /* 0x000000231a005986 */ /* 0x0005e2000c101910 */
[----:B0-----:R-:W-:Y:S01]  /*5ce0*/  IADD3 R22, P5, R20, R30, RZ ;  /* 0x0000001e14167210 */ /* 0x001fe20007fbe0ff */
[----:B------:R-:W-:Y:S01]  /*5cf0*/  FMUL R21, R46, R13 ;  /* 0x0000000d2e157220 */ /* 0x000fe20000400000 */
[----:B------:R-:W-:-:S03]  /*5d00*/  IADD3 R30, P6, R6, R26, RZ ;  /* 0x0000001a061e7210 */ /* 0x000fc60007fde0ff */
[----:B------:R-:W-:Y:S01]  /*5d10*/  IMAD.X R23, R19, 0x1, R31, P5 ;  /* 0x0000000113177824 */ /* 0x000fe200028e061f */
[----:B-1----:R-:W-:Y:S01]  /*5d20*/  IADD3 R24, P5, R20, R32, RZ ;  /* 0x0000002014187210 */ /* 0x002fe20007fbe0ff */
        /* <DEDUP_REMOVED lines=8> */
[----:B--2---:R-:W-:Y:S01]  /*5db0*/  FMUL R35, R48, R13 ;  /* 0x0000000d30237220 */ /* 0x004fe20000400000 */
[C---:B------:R-:W-:Y:S01]  /*5dc0*/  ISETP.GT.AND P2, PT, R100.reuse, 0x8, P2 ;  /* 0x000000086400780c */ /* 0x040fe20001744270 */
[----:B------:R1:W-:Y:S01]  /*5dd0*/  @P1 STG.E desc[UR16][R24.64], R47 ;  /* 0x0000002f18001986 */ /* 0x0003e2000c101910 */
[----:B------:R-:W-:Y:S01]  /*5de0*/  ISETP.GT.AND P1, PT, R100, RZ, P3 ;  /* 0x000000ff6400720c */ /* 0x000fe20001f24270 */
[----:B------:R-:W-:Y:S01]  /*5df0*/  IMAD.X R33, R4, 0x1, R29, P6 ;  /* 0x0000000104217824 */ /* 0x000fe200030e061d */
[----:B------:R-:W-:-:S05]  /*5e00*/  ISETP.GT.AND P3, PT, R100, 0x8, P3 ;  /* 0x000000086400780c */ /* 0x000fca0001f64270 */
        /* <DEDUP_REMOVED lines=135> */
[----:B------:R-:W-:Y:S01]  /*6680*/  IMAD.X R29, R4, 0x1, R33, P6 ;  /* 0x00000001041d7824 */ /* 0x000fe200030e0621 */
[----:B------:R1:W-:Y:S01]  /*6690*/  @P3 STG.E desc[UR16][R24.64], R75 ;  /* 0x0000004b18003986 */ /* 0x0003e2000c101910 */
[----:B------:R-:W-:-:S02]  /*66a0*/  ISETP.GT.AND P3, PT, R100, RZ, P2 ;  /* 0x000000ff6400720c */ /* 0x000fc40001764270 */
[C---:B------:R-:W-:Y:S02]  /*66b0*/  ISETP.GT.AND P1, PT, R100.reuse, 0x8, P1 ;  /* 0x000000086400780c */ /* 0x040fe40000f24270 */
[----:B------:R-:W-:-:S03]  /*66c0*/  ISETP.GT.AND P2, PT, R100, 0x8, P2 ;  /* 0x000000086400780c */ /* 0x000fc60001744270 */
        /* <DEDUP_REMOVED lines=23> */
[----:B-1----:R-:W-:-:S03]  /*6840*/  IADD3 R24, P6, R20, R28, RZ ;  /* 0x0000001c14187210 */ /* 0x002fc60007fde0ff */
[----:B------:R-:W-:Y:S01]  /*6850*/  IMAD.X R23, R19, 0x1, R27, P5 ;  /* 0x0000000113177824 */ /* 0x000fe200028e061b */
[----:B------:R-:W-:Y:S01]  /*6860*/  @P2 STG.E desc[UR16][R32.64], R81 ;  /* 0x0000005120002986 */ /* 0x000fe2000c101910 */
[----:B------:R-:W-:Y:S01]  /*6870*/  ISETP.GT.AND P2, PT, R5, 0x78, PT ;  /* 0x000000780500780c */ /* 0x000fe20003f44270 */
[----:B------:R-:W-:Y:S01]  /*6880*/  IMAD.X R25, R19, 0x1, R29, P6 ;  /* 0x0000000113197824 */ /* 0x000fe200030e061d */
[----:B------:R-:W-:Y:S01]  /*6890*/  ISETP.GT.AND P5, PT, R5, 0x79, PT ;  /* 0x000000790500780c */ /* 0x000fe20003fa4270 */
[----:B------:R0:W-:Y:S01]  /*68a0*/  @P3 STG.E desc[UR16][R22.64], R21 ;  /* 0x0000001516003986 */ /* 0x0001e2000c101910 */
[-C--:B------:R-:W-:Y:S01]  /*68b0*/  IADD3 R26, P3, R6, R30.reuse, RZ ;  /* 0x0000001e061a7210 */ /* 0x080fe20007f7e0ff */
[----:B------:R-:W-:Y:S01]  /*68c0*/  FMUL R5, R84, R13 ;  /* 0x0000000d54057220 */ /* 0x000fe20000400000 */
[----:B--2---:R-:W-:Y:S01]  /*68d0*/  IADD3 R30, P6, R20, R30, RZ ;  /* 0x0000001e141e7210 */ /* 0x004fe20007fde0ff */
[----:B------:R1:W-:Y:S01]  /*68e0*/  @P1 STG.E desc[UR16][R24.64], R83 ;  /* 0x0000005318001986 */ /* 0x0003e2000c101910 */
[----:B------:R-:W-:Y:S01]  /*68f0*/  ISETP.GT.AND P1, PT, R100, RZ, P2 ;  /* 0x000000ff6400720c */ /* 0x000fe20001724270 */
[--C-:B------:R-:W-:Y:S01]  /*6900*/  IMAD.X R27, R4, 0x1, R31.reuse, P3 ;  /* 0x00000001041b7824 */ /* 0x100fe200018e061f */
[----:B------:R-:W-:Y:S01]  /*6910*/  ISETP.GT.AND P3, PT, R100, RZ, P5 ;  /* 0x000000ff6400720c */ /* 0x000fe20002f64270 */
[----:B------:R-:W-:Y:S01]  /*6920*/  IMAD.X R31, R19, 0x1, R31, P6 ;  /* 0x00000001131f7824 */ /* 0x000fe200030e061f */
[----:B------:R-:W-:-:S02]  /*6930*/  IADD3 R28, P6, R6, R32, RZ ;  /* 0x00000020061c7210 */ /* 0x000fc40007fde0ff */
[----:B------:R-:W-:Y:S01]  /*6940*/  ISETP.GT.AND P2, PT, R100, 0x8, P2 ;  /* 0x000000086400780c */ /* 0x000fe20001744270 */
[----:B0-----:R-:W-:Y:S01]  /*6950*/  FMUL R23, R86, R13 ;  /* 0x0000000d56177220 */ /* 0x001fe20000400000 */
[----:B------:R-:W-:Y:S01]  /*6960*/  ISETP.GT.AND P5, PT, R100, 0x8, P5 ;  /* 0x000000086400780c */ /* 0x000fe20002fa4270 */
[----:B------:R-:W-:Y:S01]  /*6970*/  IMAD.X R29, R4, 0x1, R33, P6 ;  /* 0x00000001041d7824 */ /* 0x000fe200030e0621 */
[----:B------:R-:W-:-:S03]  /*6980*/  IADD3 R20, P6, R20, R32, RZ ;  /* 0x0000002014147210 */ /* 0x000fc60007fde0ff */
[----:B------:R1:W-:Y:S02]  /*6990*/  @P1 STG.E desc[UR16][R26.64], R5 ;  /* 0x000000051a001986 */ /* 0x0003e4000c101910 */
[----:B------:R-:W-:Y:S02]  /*69a0*/  IMAD.X R21, R19, 0x1, R33, P6 ;  /* 0x0000000113157824 */ /* 0x000fe400030e0621 */
[----:B------:R1:W-:Y:S04]  /*69b0*/  @P3 STG.E desc[UR16][R28.64], R85 ;  /* 0x000000551c003986 */ /* 0x0003e8000c101910 */
[----:B------:R1:W-:Y:S04]  /*69c0*/  @P2 STG.E desc[UR16][R30.64], R23 ;  /* 0x000000171e002986 */ /* 0x0003e8000c101910 */
[----:B------:R1:W-:Y:S02]  /*69d0*/  @P5 STG.E desc[UR16][R20.64], R87 ;  /* 0x0000005714005986 */ /* 0x0003e4000c101910 */
.L_x_154:
[----:B------:R-:W-:Y:S05]  /*69e0*/  BSYNC B0 ;  /* 0x0000000000007941 */ /* 0x000fea0003800000 */
.L_x_30:
[C---:B------:R-:W-:Y:S01]  /*69f0*/  LEA R2, P1, R8.reuse, R2, 0x1 ;  /* 0x0000000208027211 */ /* 0x040fe200078208ff */
[----:B------:R-:W-:Y:S01]  /*6a00*/  ULDC.64 UR8, c[0x0][0x750] ;  /* 0x0001d40000087ab9 */ /* 0x000fe20000000a00 */
[----:B0-----:R-:W-:Y:S01]  /*6a10*/  IMAD.U32 R4, RZ, RZ, UR13 ;  /* 0x0000000dff047e24 */ /* 0x001fe2000f8e00ff */
[----:B------:R-:W-:Y:S01]  /*6a20*/  PRMT R19, RZ, 0x7610, R19 ;  /* 0x00007610ff137816 */ /* 0x000fe20000000013 */
[----:B------:R-:W-:Y:S01]  /*6a30*/  IMAD.MOV.U32 R6, RZ, RZ, -0x1 ;  /* 0xffffffffff067424 */ /* 0x000fe200078e00ff */
[----:B------:R-:W-:Y:S01]  /*6a40*/  LEA.HI.X R3, R8, R3, R0, 0x1, P1 ;  /* 0x0000000308037211 */ /* 0x000fe200008f0c00 */
[----:B------:R0:W-:Y:S01]  /*6a50*/  SYNCS.ARRIVE.TRANS64.A1T0 RZ, [R4+UR20], RZ ;  /* 0x000000ff04ff79a7 */ /* 0x0001e20008100014 */
[----:B------:R-:W-:Y:S01]  /*6a60*/  ISETP.GE.U32.AND P1, PT, R2, UR8, PT ;  /* 0x0000000802007c0c */ /* 0x000fe2000bf26070 */
[----:B-1----:R-:W-:-:S03]  /*6a70*/  IMAD.MOV.U32 R5, RZ, RZ, -0x1 ;  /* 0xffffffffff057424 */ /* 0x002fc600078e00ff */
[----:B------:R-:W-:Y:S01]  /*6a80*/  ISETP.GE.U32.AND.EX P1, PT, R3, UR9, PT, P1 ;  /* 0x0000000903007c0c */ /* 0x000fe2000bf26110 */
[----:B0-----:R-:W-:-:S12]  /*6a90*/  IMAD.MOV.U32 R4, RZ, RZ, -0x1 ;  /* 0xffffffffff047424 */ /* 0x001fd800078e00ff */
[----:B------:R-:W-:Y:S05]  /*6aa0*/  @P1 BRA `(.L_x_155) ;  /* 0x0000000400601947 */ /* 0x000fea0003800000 */
[----:B--2---:R-:W0:Y:S01]  /*6ab0*/  S2R R30, SR_CTAID.X ;  /* 0x00000000001e7919 */ /* 0x004e220000002500 */
[----:B------:R-:W1:Y:S01]  /*6ac0*/  LDC.64 R24, c[0x0][0x728] ;  /* 0x0001ca00ff187b82 */ /* 0x000e620000000a00 */
[----:B------:R-:W-:Y:S01]  /*6ad0*/  ULDC UR8, c[0x0][0x150] ;  /* 0x0000540000087ab9 */ /* 0x000fe20000000800 */
[----:B------:R-:W-:Y:S01]  /*6ae0*/  IMAD.MOV.U32 R22, RZ, RZ, R2 ;  /* 0x000000ffff167224 */ /* 0x000fe200078e0002 */
[----:B------:R-:W2:Y:S01]  /*6af0*/  S2R R32, SR_CTAID.Y ;  /* 0x0000000000207919 */ /* 0x000ea20000002600 */
[----:B------:R-:W-:-:S04]  /*6b00*/  IMAD.MOV.U32 R23, RZ, RZ, R3 ;  /* 0x000000ffff177224 */ /* 0x000fc800078e0003 */
[----:B------:R-:W2:Y:S08]  /*6b10*/  LDC R33, c[0x0][0x144] ;  /* 0x00005100ff217b82 */ /* 0x000eb00000000800 */
[----:B------:R-:W2:Y:S08]  /*6b20*/  LDC R6, c[0x0][0x730] ;  /* 0x0001cc00ff067b82 */ /* 0x000eb00000000800 */
[----:B------:R-:W2:Y:S01]  /*6b30*/  LDC.64 R28, c[0x0][0x720] ;  /* 0x0001c800ff1c7b82 */ /* 0x000ea20000000a00 */
[----:B-1----:R-:W-:-:S04]  /*6b40*/  ISETP.NE.U32.AND P1, PT, R24, RZ, PT ;  /* 0x000000ff1800720c */ /* 0x002fc80003f25070 */
[----:B------:R-:W-:Y:S02]  /*6b50*/  ISETP.NE.AND.EX P1, PT, R25, RZ, PT, P1 ;  /* 0x000000ff1900720c */ /* 0x000fe40003f25310 */
[----:B0-----:R-:W-:-:S05]  /*6b60*/  I2FP.F32.U32 R4, R30 ;  /* 0x0000001e00047245 */ /* 0x001fca0000201000 */
[----:B------:R-:W-:-:S04]  /*6b70*/  FMUL R4, R4, UR8 ;  /* 0x0000000804047c20 */ /* 0x000fc80008400000 */
[----:B------:R0:W1:Y:S02]  /*6b80*/  F2I.U32.TRUNC.NTZ R31, R4 ;  /* 0x00000004001f7305 */ /* 0x000064000020f000 */
[----:B------:R-:W-:Y:S05]  /*6b90*/  @!P1 BRA `(.L_x_156) ;  /* 0x0000000000289947 */ /* 0x000fea0003800000 */
[----:B------:R-:W3:Y:S02]  /*6ba0*/  LDC R5, c[0x0][0x734] ;  /* 0x0001cd00ff057b82 */ /* 0x000ee40000000800 */
[----:B---3--:R-:W-:-:S05]  /*6bb0*/  IADD3 R19, P1, R2, R5, RZ ;  /* 0x0000000502137210 */ /* 0x008fca0007f3e0ff */
[----:B----4-:R-:W-:-:S04]  /*6bc0*/  IMAD.X R27, RZ, RZ, R3, P1 ;  /* 0x000000ffff1b7224 */ /* 0x010fc800008e0603 */
[----:B0-----:R-:W-:-:S04]  /*6bd0*/  IMAD.WIDE.U32 R4, R27, R24, RZ ;  /* 0x000000181b047225 */ /* 0x001fc800078e00ff */
[----:B------:R-:W-:-:S04]  /*6be0*/  IMAD.WIDE.U32 R20, P1, R19, R25, R4 ;  /* 0x0000001913147225 */ /* 0x000fc80007820004 */
[----:B------:R-:W-:-:S04]  /*6bf0*/  IMAD.WIDE.U32 R4, R19, R24, RZ ;  /* 0x0000001813047225 */ /* 0x000fc800078e00ff */
[----:B------:R-:W-:Y:S01]  /*6c00*/  IMAD.X R23, RZ, RZ, RZ, P1 ;  /* 0x000000ffff177224 */ /* 0x000fe200008e06ff */
[----:B------:R-:W-:Y:S01]  /*6c10*/  IADD3 RZ, P1, R5, R20, RZ ;  /* 0x0000001405ff7210 */ /* 0x000fe20007f3e0ff */
[----:B------:R-:W-:-:S04]  /*6c20*/  IMAD.MOV.U32 R22, RZ, RZ, R21 ;  /* 0x000000ffff167224 */ /* 0x000fc800078e0015 */
[----:B------:R-:W-:-:S08]  /*6c30*/  IMAD.WIDE.U32.X R22, R27, R25, R22, P1 ;  /* 0x000000191b167225 */ /* 0x000fd000008e0416 */
.L_x_156:
[----:B------:R-:W3:Y:S01]  /*6c40*/  LDC.64 R36, c[0x0][0x740] ;  /* 0x0001d000ff247b82 */ /* 0x000ee20000000a00 */
[-C--:B--2-4-:R-:W-:Y:S01]  /*6c50*/  SHF.R.U64 R26, R22, R6.reuse, R23 ;  /* 0x00000006161a7219 */ /* 0x094fe20000001217 */
[----:B-1----:R-:W-:Y:S01]  /*6c60*/  IMAD.MOV R31, RZ, RZ, -R31 ;  /* 0x000000ffff1f7224 */ /* 0x002fe200078e0a1f */
[----:B0-----:R-:W-:Y:S01]  /*6c70*/  SHF.R.U32.HI R4, RZ, R6, R23 ;  /* 0x00000006ff047219 */ /* 0x001fe20000011617 */
[----:B------:R-:W-:Y:S01]  /*6c80*/  ULDC UR8, c[0x0][0x154] ;  /* 0x0000550000087ab9 */ /* 0x000fe20000000800 */
[----:B------:R-:W-:Y:S01]  /*6c90*/  IADD3 R19, P1, RZ, -R26, RZ ;  /* 0x8000001aff137210 */ /* 0x000fe20007f3e0ff */
[----:B------:R-:W-:Y:S02]  /*6ca0*/  IMAD R31, R33, R31, R30 ;  /* 0x0000001f211f7224 */ /* 0x000fe400078e021e */
[----:B------:R-:W0:Y:S01]  /*6cb0*/  LDC R20, c[0x0][0x718] ;  /* 0x0001c600ff147b82 */ /* 0x000e220000000800 */
[----:B------:R-:W-:Y:S02]  /*6cc0*/  IMAD.MOV.U32 R21, RZ, RZ, -0x1 ;  /* 0xffffffffff157424 */ /* 0x000fe400078e00ff */
[----:B------:R-:W-:-:S02]  /*6cd0*/  IMAD.X R5, RZ, RZ, ~R4, P1 ;  /* 0x000000ffff057224 */ /* 0x000fc400008e0e04 */
[----:B------:R-:W-:Y:S02]  /*6ce0*/  IMAD.MOV.U32 R23, RZ, RZ, 0x1 ;  /* 0x00000001ff177424 */ /* 0x000fe400078e00ff */
[-C--:B------:R-:W-:Y:S01]  /*6cf0*/  IMAD R6, R5, R28.reuse, RZ ;  /* 0x0000001c05067224 */ /* 0x080fe200078e02ff */
[----:B------:R-:W1:Y:S01]  /*6d00*/  LDC R22, c[0x0][0x708] ;  /* 0x0001c200ff167b82 */ /* 0x000e620000000800 */
[----:B------:R-:W-:-:S04]  /*6d10*/  IMAD.WIDE.U32 R4, R19, R28, R2 ;  /* 0x0000001c13047225 */ /* 0x000fc800078e0002 */
[----:B------:R-:W-:Y:S01]  /*6d20*/  IMAD R19, R19, R29, R6 ;  /* 0x0000001d13137224 */ /* 0x000fe200078e0206 */
[----:B------:R-:W-:Y:S02]  /*6d30*/  I2FP.F32.U32 R6, R32 ;  /* 0x0000002000067245 */ /* 0x000fe40000201000 */
[----:B------:R-:W2:Y:S01]  /*6d40*/  LDC R34, c[0x0][0x758] ;  /* 0x0001d600ff227b82 */ /* 0x000ea20000000800 */
[----:B------:R-:W-:Y:S01]  /*6d50*/  IMAD.IADD R5, R5, 0x1, R19 ;  /* 0x0000000105057824 */ /* 0x000fe200078e0213 */
[----:B---3--:R-:W-:Y:S01]  /*6d60*/  ISETP.NE.U32.AND P1, PT, R36, RZ, PT ;  /* 0x000000ff2400720c */ /* 0x008fe20003f25070 */
[----:B------:R-:W-:-:S03]  /*6d70*/  FMUL R19, R6, UR8 ;  /* 0x0000000806137c20 */ /* 0x000fc60008400000 */
[----:B------:R-:W-:Y:S01]  /*6d80*/  ISETP.NE.AND.EX P1, PT, R37, RZ, PT, P1 ;  /* 0x000000ff2500720c */ /* 0x000fe20003f25310 */
[----:B------:R3:W4:Y:S01]  /*6d90*/  F2I.U32.TRUNC.NTZ R27, R19 ;  /* 0x00000013001b7305 */ /* 0x000722000020f000 */
[----:B------:R-:W3:Y:S01]  /*6da0*/  LDC R29, c[0x0][0x148] ;  /* 0x00005200ff1d7b82 */ /* 0x000ee20000000800 */
[-CC-:B0-----:R-:W-:Y:S02]  /*6db0*/  SHF.R.U64 R24, R4, R20.reuse, R5.reuse ;  /* 0x0000001404187219 */ /* 0x181fe40000001205 */
[----:B------:R-:W-:-:S05]  /*6dc0*/  SHF.R.U32.HI R5, RZ, R20, R5 ;  /* 0x00000014ff057219 */ /* 0x000fca0000011605 */
[----:B------:R-:W0:Y:S01]  /*6dd0*/  LDC R30, c[0x0][0x700] ;  /* 0x0001c000ff1e7b82 */ /* 0x000e220000000800 */
[-CC-:B-1----:R-:W-:Y:S02]  /*6de0*/  SHF.R.U64 R6, R24, R22.reuse, R5.reuse ;  /* 0x0000001618067219 */ /* 0x182fe40000001205 */
[----:B------:R-:W-:-:S05]  /*6df0*/  SHF.R.U32.HI R5, RZ, R22, R5 ;  /* 0x00000016ff057219 */ /* 0x000fca0000011605 */
[----:B------:R-:W1:Y:S01]  /*6e00*/  LDC R35, c[0x0][0x748] ;  /* 0x0001d200ff237b82 */ /* 0x000e620000000800 */
[-CC-:B--2---:R-:W-:Y:S02]  /*6e10*/  SHF.R.U64 R28, R6, R34.reuse, R5.reuse ;  /* 0x00000022061c7219 */ /* 0x184fe40000001205 */
[-C--:B------:R-:W-:Y:S02]  /*6e20*/  SHF.L.U32 R21, R21, R34.reuse, RZ ;  /* 0x0000002215157219 */ /* 0x080fe400000006ff */
[-C--:B------:R-:W-:Y:S01]  /*6e30*/  SHF.R.U32.HI R5, RZ, R34.reuse, R5 ;  /* 0x00000022ff057219 */ /* 0x080fe20000011605 */
[----:B------:R-:W-:Y:S01]  /*6e40*/  IMAD.MOV.U32 R4, RZ, RZ, R28 ;  /* 0x000000ffff047224 */ /* 0x000fe200078e001c */
[----:B------:R-:W-:Y:S01]  /*6e50*/  SHF.L.U32 R34, R23, R34, RZ ;  /* 0x0000002217227219 */ /* 0x000fe200000006ff */
[----:B------:R-:W2:Y:S01]  /*6e60*/  LDC R38, c[0x0][0x738] ;  /* 0x0001ce00ff267b82 */ /* 0x000ea20000000800 */
[----:B------:R-:W-:-:S07]  /*6e70*/  LOP3.LUT R33, RZ, R21, RZ, 0x33, !PT ;  /* 0x00000015ff217212 */ /* 0x000fce00078e33ff */
[----:B------:R-:W0:Y:S01]  /*6e80*/  LDC R39, c[0x0][0x710] ;  /* 0x0001c400ff277b82 */ /* 0x000e220000000800 */
[----:B----4-:R-:W-:Y:S05]  /*6e90*/  @!P1 BRA `(.L_x_157) ;  /* 0x0000000000289947 */ /* 0x010fea0003800000 */
[----:B---3--:R-:W3:Y:S02]  /*6ea0*/  LDC R19, c[0x0][0x74c] ;  /* 0x0001d300ff137b82 */ /* 0x008ee40000000800 */
[----:B---3--:R-:W-:-:S05]  /*6eb0*/  IADD3 R19, P1, R28, R19, RZ ;  /* 0x000000131c137210 */ /* 0x008fca0007f3e0ff */
        /* <DEDUP_REMOVED lines=8> */
.L_x_157:
[----:B-1----:R-:W-:Y:S01]  /*6f40*/  SHF.R.U64 R4, R4, R35, R5 ;  /* 0x0000002304047219 */ /* 0x002fe20000001205 */
[----:B0-----:R-:W-:Y:S01]  /*6f50*/  VIADD R21, R30, 0xffffffff ;  /* 0xffffffff1e157836 */ /* 0x001fe20000000000 */
[----:B---3--:R-:W-:Y:S01]  /*6f60*/  LOP3.LUT R19, R6, R33, RZ, 0xc0, !PT ;  /* 0x0000002106137212 */ /* 0x008fe200078ec0ff */
[----:B------:R-:W-:Y:S02]  /*6f70*/  IMAD.MOV R27, RZ, RZ, -R27 ;  /* 0x000000ffff1b7224 */ /* 0x000fe400078e0a1b */
[----:B------:R-:W-:Y:S01]  /*6f80*/  IMAD.MOV R5, RZ, RZ, -R4 ;  /* 0x000000ffff057224 */ /* 0x000fe200078e0a04 */
[----:B------:R-:W-:Y:S01]  /*6f90*/  LOP3.LUT R21, R24, R21, RZ, 0xc0, !PT ;  /* 0x0000001518157212 */ /* 0x000fe200078ec0ff */
[----:B------:R-:W-:Y:S02]  /*6fa0*/  IMAD R6, R34, R4, R19 ;  /* 0x0000000422067224 */ /* 0x000fe400078e0213 */
[----:B------:R-:W-:Y:S02]  /*6fb0*/  @P4 IMAD R31, R29, R27, R32 ;  /* 0x0000001b1d1f4224 */ /* 0x000fe400078e0220 */
[----:B--2---:R-:W-:-:S02]  /*6fc0*/  IMAD R4, R5, R38, R28 ;  /* 0x0000002605047224 */ /* 0x004fc400078e021c */
[----:B------:R-:W-:Y:S02]  /*6fd0*/  IMAD R6, R6, R39, R31 ;  /* 0x0000002706067224 */ /* 0x000fe400078e021f */
[----:B------:R-:W-:Y:S02]  /*6fe0*/  IMAD R21, R4, R30, R21 ;  /* 0x0000001e04157224 */ /* 0x000fe400078e0215 */
[----:B------:R-:W-:Y:S02]  /*6ff0*/  IMAD.MOV.U32 R19, RZ, RZ, 0x1 ;  /* 0x00000001ff137424 */ /* 0x000fe400078e00ff */
[----:B------:R-:W-:Y:S01]  /*7000*/  IMAD.MOV.U32 R4, RZ, RZ, R26 ;  /* 0x000000ffff047224 */ /* 0x000fe200078e001a */
[----:B------:R-:W-:Y:S02]  /*7010*/  SEL R5, R21, R6, !P4 ;  /* 0x0000000615057207 */ /* 0x000fe40006000000 */
[----:B------:R-:W-:-:S07]  /*7020*/  SEL R6, R6, R21, !P4 ;  /* 0x0000001506067207 */ /* 0x000fce0006000000 */
.L_x_155:
[----:B------:R-:W-:Y:S02]  /*7030*/  LOP3.LUT P1, RZ, R19, 0xff, RZ, 0xc0, !PT ;  /* 0x000000ff13ff7812 */ /* 0x000fe4000782c0ff */
[----:B------:R-:W-:-:S11]  /*7040*/  LOP3.LUT R98, R98, 0x1, RZ, 0x3c, !PT ;  /* 0x0000000162627812 */ /* 0x000fd600078e3cff */
[----:B------:R-:W-:Y:S05]  /*7050*/  @P1 BRA `(.L_x_158) ;  /* 0xffffffa400d81947 */ /* 0x000fea000383ffff */
[----:B------:R-:W-:Y:S05]  /*7060*/  EXIT ;  /* 0x000000000000794d */ /* 0x000fea0003800000 */
.L_x_18:
[----:B------:R-:W-:-:S08]  /*7070*/  ISETP.NE.AND P0, PT, R22, RZ, PT ;  /* 0x000000ff1600720c */ /* 0x000fd00003f05270 */
[----:B--2-45:R-:W0:-:S00]  /*7080*/  USETMAXREG.DEALLOC.CTAPOOL 0x28 ;  /* 0x00000028000079c8 */ /* 0x034e0000080e0500 */
[----:B------:R-:W-:Y:S05]  /*7090*/  @P0 EXIT ;  /* 0x000000000000094d */ /* 0x000fea0003800000 */
[----:B0-----:R-:W-:Y:S01]  /*70a0*/  LOP3.LUT P0, RZ, R15, 0xff, RZ, 0xc0, !PT ;  /* 0x000000ff0fff7812 */ /* 0x001fe2000780c0ff */
[----:B------:R-:W-:Y:S02]  /*70b0*/  IMAD.MOV.U32 R12, RZ, RZ, 0x1 ;  /* 0x00000001ff0c7424 */ /* 0x000fe400078e00ff */
[----:B------:R-:W-:-:S10]  /*70c0*/  IMAD.MOV.U32 R13, RZ, RZ, RZ ;  /* 0x000000ffff0d7224 */ /* 0x000fd400078e00ff */
[----:B------:R-:W-:Y:S05]  /*70d0*/  @!P0 BRA `(.L_x_159) ;  /* 0x0000000c006c8947 */ /* 0x000fea0003800000 */
[----:B------:R-:W0:Y:S01]  /*70e0*/  S2R R17, SR_CgaCtaId ;  /* 0x0000000000117919 */ /* 0x000e220000008800 */
[----:B------:R-:W-:Y:S01]  /*70f0*/  LOP3.LUT P0, RZ, R10, 0x1f, RZ, 0xc0, !PT ;  /* 0x0000001f0aff7812 */ /* 0x000fe2000780c0ff */
[----:B------:R-:W-:Y:S01]  /*7100*/  ULDC UR5, c[0x0][0x758] ;  /* 0x0001d60000057ab9 */ /* 0x000fe20000000800 */
[----:B------:R-:W-:Y:S01]  /*7110*/  UMOV UR7, 0xffffffff ;  /* 0xffffffff00077882 */ /* 0x000fe20000000000 */
[----:B------:R-:W-:Y:S01]  /*7120*/  BSSY B0, `(.L_x_159) ;  /* 0x00000d6000007945 */ /* 0x000fe20003800000 */
[----:B------:R-:W-:Y:S01]  /*7130*/  USHF.L.U32 UR7, UR7, UR5, URZ ;  /* 0x0000000507077299 */ /* 0x000fe2000800063f */
[C---:B------:R-:W-:Y:S01]  /*7140*/  ISETP.NE.AND P2, PT, R11.reuse, RZ, PT ;  /* 0x000000ff0b00720c */ /* 0x040fe20003f45270 */
[----:B------:R-:W-:Y:S01]  /*7150*/  IMAD.MOV.U32 R15, RZ, RZ, 0x1 ;  /* 0x00000001ff0f7424 */ /* 0x000fe200078e00ff */
[----:B------:R-:W-:Y:S01]  /*7160*/  ISETP.NE.OR P0, PT, R11, RZ, !P0 ;  /* 0x000000ff0b00720c */ /* 0x000fe20004705670 */
[----:B------:R-:W-:Y:S01]  /*7170*/  IMAD.MOV.U32 R13, RZ, RZ, RZ ;  /* 0x000000ffff0d7224 */ /* 0x000fe200078e00ff */
[----:B------:R-:W-:Y:S01]  /*7180*/  LOP3.LUT R14, R7, 0x2, RZ, 0xfc, !PT ;  /* 0x00000002070e7812 */ /* 0x000fe200078efcff */
[----:B------:R-:W-:Y:S01]  /*7190*/  ULDC UR4, c[0x0][0x700] ;  /* 0x0001c00000047ab9 */ /* 0x000fe20000000800 */
[----:B------:R-:W-:Y:S01]  /*71a0*/  UMOV UR8, 0x1 ;  /* 0x0000000100087882 */ /* 0x000fe20000000000 */
[----:B------:R-:W-:-:S02]  /*71b0*/  UIADD3 UR29, UR6, 0x1, URZ ;  /* 0x00000001061d7890 */ /* 0x000fc4000fffe03f */
[----:B------:R-:W-:Y:S02]  /*71c0*/  UIADD3 UR4, UR4, -0x1, URZ ;  /* 0xffffffff04047890 */ /* 0x000fe4000fffe03f */
[----:B------:R-:W-:Y:S02]  /*71d0*/  USHF.L.U32 UR5, UR8, UR5, URZ ;  /* 0x0000000508057299 */ /* 0x000fe4000800063f */
[----:B------:R-:W-:Y:S01]  /*71e0*/  ULOP3.LUT UR7, URZ, UR7, URZ, 0x33, !UPT ;  /* 0x000000073f077292 */ /* 0x000fe2000f8e333f */
[----:B------:R-:W-:Y:S01]  /*71f0*/  ULDC.64 UR30, c[0x0][0x198] ;  /* 0x00006600001e7ab9 */ /* 0x000fe20000000a00 */
[C---:B0-----:R-:W-:Y:S02]  /*7200*/  IMAD.SHL.U32 R12, R17.reuse, 0x20, RZ ;  /* 0x00000020110c7824 */ /* 0x041fe400078e00ff */
[C---:B------:R-:W-:Y:S02]  /*7210*/  IMAD.SHL.U32 R16, R17.reuse, 0x400, RZ ;  /* 0x0000040011107824 */ /* 0x040fe400078e00ff */
[----:B------:R-:W-:Y:S01]  /*7220*/  IMAD.SHL.U32 R17, R17, 0x100, RZ ;  /* 0x0000010011117824 */ /* 0x000fe200078e00ff */
[----:B------:R-:W-:Y:S01]  /*7230*/  R2UR UR10, R12 ;  /* 0x000000000c0a72ca */ /* 0x000fe200000e0000 */
[----:B------:R-:W-:Y:S01]  /*7240*/  IMAD.MOV.U32 R12, RZ, RZ, 0x1 ;  /* 0x00000001ff0c7424 */ /* 0x000fe200078e00ff */
[----:B------:R-:W-:-:S02]  /*7250*/  LOP3.LUT R16, R16, 0x400, RZ, 0xc0, !PT ;  /* 0x0000040010107812 */ /* 0x000fc400078ec0ff */
[----:B------:R-:W-:-:S09]  /*7260*/  LOP3.LUT R17, R17, 0x100, RZ, 0xc0, !PT ;  /* 0x0000010011117812 */ /* 0x000fd200078ec0ff */
[----:B------:R-:W-:-:S12]  /*7270*/  ULOP3.LUT UR10, UR10, 0x20, URZ, 0xc0, !UPT ;  /* 0x000000200a0a7892 */ /* 0x000fd8000f8ec03f */
.L_x_171:
[----:B------:R-:W-:-:S03]  /*7280*/  UMOV UR8, 0xffffffff ;  /* 0xffffffff00087882 */ /* 0x000fc60000000000 */
[----:B------:R-:W-:Y:S05]  /*7290*/  BRA.DIV UR8, `(.L_x_160) ;  /* 0x0000001608007947 */ /* 0x000fea000b800000 */
[----:B------:R-:W-:-:S13]  /*72a0*/  ELECT P1, URZ, PT ;  /* 0x00000000003f782f */ /* 0x000fda0003820000 */
.L_x_191:
[----:B------:R-:W0:Y:S01]  /*72b0*/  LDC R10, c[0x0][0x604] ;  /* 0x00018100ff0a7b82 */ /* 0x000e220000000800 */
[----:B------:R-:W-:Y:S01]  /*72c0*/  BSSY B1, `(.L_x_161) ;  /* 0x0000047000017945 */ /* 0x000fe20003800000 */
[----:B0-----:R-:W-:-:S13]  /*72d0*/  ISETP.LT.OR P1, PT, R10, 0x1, !P1 ;  /* 0x000000010a00780c */ /* 0x001fda0004f21670 */
[----:B------:R-:W-:Y:S05]  /*72e0*/  @P1 BRA `(.L_x_162) ;  /* 0x0000000400101947 */ /* 0x000fea0003800000 */
[----:B------:R-:W-:Y:S01]  /*72f0*/  IMAD.SHL.U32 R19, R5, 0x80, RZ ;  /* 0x0000008005137824 */ /* 0x000fe200078e00ff */
[----:B------:R-:W-:Y:S02]  /*7300*/  LEA R26, R6, UR10, 0x6 ;  /* 0x0000000a061a7c11 */ /* 0x000fe4000f8e30ff */
[----:B------:R-:W-:Y:S01]  /*7310*/  CS2R R22, SRZ ;  /* 0x0000000000167805 */ /* 0x000fe2000001ff00 */
[----:B------:R-:W-:Y:S02]  /*7320*/  IMAD.U32 R24, RZ, RZ, UR29 ;  /* 0x0000001dff187e24 */ /* 0x000fe4000f8e00ff */
[----:B------:R-:W-:Y:S02]  /*7330*/  IMAD.MOV.U32 R5, RZ, RZ, R12 ;  /* 0x000000ffff057224 */ /* 0x000fe400078e000c */
[----:B------:R-:W-:Y:S02]  /*7340*/  IMAD.MOV.U32 R10, RZ, RZ, R13 ;  /* 0x000000ffff0a7224 */ /* 0x000fe400078e000d */
[----:B------:R-:W-:-:S07]  /*7350*/  IMAD.MOV.U32 R25, RZ, RZ, RZ ;  /* 0x000000ffff197224 */ /* 0x000fce00078e00ff */
.L_x_166:
[----:B------:R-:W0:Y:S01]  /*7360*/  S2R R18, SR_CgaCtaId ;  /* 0x0000000000127919 */ /* 0x000e220000008800 */
[----:B------:R-:W-:-:S04]  /*7370*/  MOV R11, 0x400 ;  /* 0x00000400000b7802 */ /* 0x000fc80000000f00 */
[----:B0-----:R-:W-:Y:S02]  /*7380*/  LEA R21, R18, R11, 0x18 ;  /* 0x0000000b12157211 */ /* 0x001fe400078ec0ff */
[----:B------:R-:W-:Y:S01]  /*7390*/  SHF.L.U32 R11, R5, 0x1f, RZ ;  /* 0x0000001f050b7819 */ /* 0x000fe200000006ff */
[----:B------:R-:W0:Y:S02]  /*73a0*/  @!P2 LDC R18, c[0x0][0x640] ;  /* 0x00019000ff12ab82 */ /* 0x000e240000000800 */
[----:B------:R-:W-:-:S04]  /*73b0*/  IMAD R20, R10, 0x8, R21 ;  /* 0x000000080a147824 */ /* 0x000fc800078e0215 */
[----:B------:R-:W1:Y:S02]  /*73c0*/  SYNCS.PHASECHK.TRANS64.TRYWAIT P1, [R20+URZ+0x58], R11 ;  /* 0x0000580b140075a7 */ /* 0x000e64000802017f */
[----:B-1----:R-:W-:Y:S05]  /*73d0*/  @!P1 BRA `(.L_x_163) ;  /* 0x0000001000d09947 */ /* 0x002fea0003800000 */
.L_x_192:
[----:B-1----:R-:W-:Y:S01]  /*73e0*/  PRMT R11, R14, 0x9910, RZ ;  /* 0x000099100e0b7816 */ /* 0x002fe200000000ff */
[----:B0-----:R0:W-:Y:S03]  /*73f0*/  @!P2 SYNCS.ARRIVE.TRANS64 RZ, [R20+URZ], R18 ;  /* 0x0000001214ffa9a7 */ /* 0x0011e6000800003f */
[----:B------:R-:W-:-:S13]  /*7400*/  ISETP.NE.AND P1, PT, R11, 0x2, PT ;  /* 0x000000020b00780c */ /* 0x000fda0003f25270 */
[----:B0-----:R-:W-:Y:S05]  /*7410*/  @P1 BRA `(.L_x_164) ;  /* 0x0000000000041947 */ /* 0x001fea0003800000 */
[----:B------:R-:W-:Y:S01]  /*7420*/  BPT.TRAP 0x1 ;  /* 0x000000040000795c */ /* 0x000fe20000300000 */
.L_x_164:
[----:B------:R-:W-:Y:S05]  /*7430*/  @P0 BRA `(.L_x_165) ;  /* 0x0000000000040947 */ /* 0x000fea0003800000 */
[----:B------:R-:W-:Y:S01]  /*7440*/  BPT.TRAP 0x1 ;  /* 0x000000040000795c */ /* 0x000fe20000300000 */
.L_x_165:
[C---:B------:R-:W-:Y:S01]  /*7450*/  IMAD R11, R10.reuse, 0x800, R16 ;  /* 0x000008000a0b7824 */ /* 0x040fe200078e0210 */
[----:B------:R-:W-:Y:S01]  /*7460*/  R2UR UR13, R21 ;  /* 0x00000000150d72ca */ /* 0x000fe200000e0000 */
[--C-:B------:R-:W-:Y:S01]  /*7470*/  IMAD R18, R10, 0x4000, R21.reuse ;  /* 0x000040000a127824 */ /* 0x100fe200078e0215 */
[----:B------:R-:W-:Y:S01]  /*7480*/  R2UR UR25, R20 ;  /* 0x00000000141972ca */ /* 0x000fe200000e0000 */
[----:B------:R-:W-:Y:S01]  /*7490*/  IMAD R11, R11, 0x2, R21 ;  /* 0x000000020b0b7824 */ /* 0x000fe200078e0215 */
[----:B------:R-:W-:Y:S01]  /*74a0*/  R2UR UR28, R4 ;  /* 0x00000000041c72ca */ /* 0x000fe200000e0000 */
[----:B------:R-:W-:Y:S01]  /*74b0*/  VIADD R24, R24, 0xffffffff ;  /* 0xffffffff18187836 */ /* 0x000fe20000000000 */
[----:B------:R-:W-:Y:S01]  /*74c0*/  R2UR UR16, R18 ;  /* 0x00000000121072ca */ /* 0x000fe200000e0000 */
[----:B------:R-:W-:Y:S01]  /*74d0*/  UIADD3 UR14, UP0, UR30, 0xf0, URZ ;  /* 0x000000f01e0e7890 */ /* 0x000fe2000ff1e03f */
[----:B------:R-:W-:Y:S01]  /*74e0*/  R2UR UR24, R11 ;  /* 0x000000000b1872ca */ /* 0x000fe200000e0000 */
[----:B------:R-:W-:Y:S01]  /*74f0*/  IMAD R11, R10, 0x200, R17 ;  /* 0x000002000a0b7824 */ /* 0x000fe200078e0211 */
[----:B------:R-:W-:Y:S01]  /*7500*/  R2UR UR26, R23 ;  /* 0x00000000171a72ca */ /* 0x000fe200000e0000 */
[----:B------:R-:W-:Y:S01]  /*7510*/  UIADD3 UR32, UP1, UR30, 0x1f0, URZ ;  /* 0x000001f01e207890 */ /* 0x000fe2000ff3e03f */
[----:B------:R-:W-:Y:S01]  /*7520*/  R2UR UR27, R26 ;  /* 0x000000001a1b72ca */ /* 0x000fe200000e0000 */
[----:B------:R-:W-:Y:S01]  /*7530*/  UIADD3 UR34, UP2, UR30, 0x2f0, URZ ;  /* 0x000002f01e227890 */ /* 0x000fe2000ff5e03f */
[----:B------:R-:W-:Y:S01]  /*7540*/  R2UR UR8, R11 ;  /* 0x000000000b0872ca */ /* 0x000fe200000e0000 */
[----:B------:R-:W-:Y:S01]  /*7550*/  UIADD3.X UR15, URZ, UR31, URZ, UP0, !UPT ;  /* 0x0000001f3f0f7290 */ /* 0x000fe200087fe43f */
[----:B------:R-:W-:Y:S01]  /*7560*/  R2UR UR11, R6 ;  /* 0x00000000060b72ca */ /* 0x000fe200000e0000 */
[----:B------:R-:W-:Y:S01]  /*7570*/  UIADD3.X UR33, URZ, UR31, URZ, UP1, !UPT ;  /* 0x0000001f3f217290 */ /* 0x000fe20008ffe43f */
[----:B------:R-:W-:Y:S01]  /*7580*/  R2UR UR12, R25 ;  /* 0x00000000190c72ca */ /* 0x000fe200000e0000 */
[----:B------:R-:W-:Y:S01]  /*7590*/  VIADD R10, R10, 0x1 ;  /* 0x000000010a0a7836 */ /* 0x000fe20000000000 */
[----:B------:R-:W-:Y:S01]  /*75a0*/  R2UR UR18, R22 ;  /* 0x00000000161272ca */ /* 0x000fe200000e0000 */
[----:B------:R-:W-:Y:S01]  /*75b0*/  UIADD3 UR24, UR24, 0x180, URZ ;  /* 0x0000018018187890 */ /* 0x000fe2000fffe03f */
[----:B------:R-:W-:Y:S01]  /*75c0*/  R2UR UR19, R19 ;  /* 0x00000000131372ca */ /* 0x000fe200000e0000 */
[----:B------:R-:W-:Y:S01]  /*75d0*/  UIADD3.X UR35, URZ, UR31, URZ, UP2, !UPT ;  /* 0x0000001f3f237290 */ /* 0x000fe200097fe43f */
[----:B------:R-:W-:Y:S01]  /*75e0*/  ISETP.GT.AND P3, PT, R24, 0x1, PT ;  /* 0x000000011800780c */ /* 0x000fe20003f64270 */
[----:B------:R-:W-:Y:S01]  /*75f0*/  UIADD3 UR16, UR16, 0xb180, URZ ;  /* 0x0000b18010107890 */ /* 0x000fe2000fffe03f */
[C---:B------:R-:W-:Y:S01]  /*7600*/  ISETP.NE.AND P1, PT, R10.reuse, 0xb, PT ;  /* 0x0000000b0a00780c */ /* 0x040fe20003f25270 */
[----:B------:R-:W-:Y:S01]  /*7610*/  UIADD3 UR8, UR13, 0x37180, UR8 ;  /* 0x000371800d087890 */ /* 0x000fe2000fffe008 */
[----:B------:R-:W-:Y:S01]  /*7620*/  VIADD R25, R25, 0x1 ;  /* 0x0000000119197836 */ /* 0x000fe20000000000 */
[----:B------:R-:W-:Y:S01]  /*7630*/  UMOV UR21, 0x30000 ;  /* 0x0003000000157882 */ /* 0x000fe20000000000 */
[----:B------:R-:W-:Y:S01]  /*7640*/  UMOV UR22, 0x0 ;  /* 0x0000000000167882 */ /* 0x000fe20000000000 */
[----:B------:R-:W-:Y:S01]  /*7650*/  UMOV UR23, 0x10000000 ;  /* 0x1000000000177882 */ /* 0x000fe20000000000 */
[----:B------:R-:W-:Y:S01]  /*7660*/  UMOV UR9, UR25 ;  /* 0x0000001900097c82 */ /* 0x000fe20008000000 */
[----:B------:R-:W-:Y:S01]  /*7670*/  UMOV UR13, UR28 ;  /* 0x0000001c000d7c82 */ /* 0x000fe20008000000 */
[----:B------:R-:W-:Y:S01]  /*7680*/  UMOV UR17, UR25 ;  /* 0x0000001900117c82 */ /* 0x000fe20008000000 */
[----:B------:R0:W-:Y:S01]  /*7690*/  UTMALDG.3D.MULTICAST [UR24], [UR14], UR21, desc[UR22] ;  /* 0x000016180e0073b4 */ /* 0x0001e20008011815 */
[----:B------:R-:W-:Y:S01]  /*76a0*/  UMOV UR20, UR28 ;  /* 0x0000001c00147c82 */ /* 0x000fe20008000000 */
[----:B------:R-:W-:Y:S01]  /*76b0*/  SEL R18, RZ, 0x1, P1 ;  /* 0x00000001ff127807 */ /* 0x000fe20000800000 */
[----:B------:R-:W-:Y:S01]  /*76c0*/  VIADD R23, R23, 0x20 ;  /* 0x0000002017177836 */ /* 0x000fe20000000000 */
[----:B------:R-:W-:Y:S01]  /*76d0*/  SEL R10, R10, RZ, P1 ;  /* 0x000000ff0a0a7207 */ /* 0x000fe20000800000 */
[----:B------:R-:W-:Y:S01]  /*76e0*/  VIADD R22, R22, 0x40 ;  /* 0x0000004016167836 */ /* 0x000fe20000000000 */
[----:B------:R-:W-:Y:S01]  /*76f0*/  LOP3.LUT R5, R5, R18, RZ, 0x3c, !PT ;  /* 0x0000001205057212 */ /* 0x000fe200078e3cff */
[----:B------:R0:W-:Y:S01]  /*7700*/  UTMALDG.4D.MULTICAST [UR8], [UR32], UR21, desc[UR22] ;  /* 0x00001608200073b4 */ /* 0x0001e20008019815 */
[----:B------:R0:W-:Y:S02]  /*7710*/  UTMALDG.3D [UR16], [UR34], desc[UR22] ;  /* 0x00001610220075b4 */ /* 0x0001e40008011000 */
[----:B0-----:R-:W-:Y:S05]  /*7720*/  @P3 BRA `(.L_x_166) ;  /* 0xfffffffc000c3947 */ /* 0x001fea000383ffff */
.L_x_162:
[----:B------:R-:W-:Y:S05]  /*7730*/  BSYNC B1 ;  /* 0x0000000000017941 */ /* 0x000fea0003800000 */
.L_x_161:
[----:B------:R-:W-:Y:S01]  /*7740*/  LOP3.LUT P5, RZ, R15, 0xff, RZ, 0xc0, !PT ;  /* 0x000000ff0fff7812 */ /* 0x000fe200078ac0ff */
[----:B------:R-:W-:Y:S01]  /*7750*/  VIADD R6, R13, UR6 ;  /* 0x000000060d067c36 */ /* 0x000fe20008000000 */
[----:B------:R-:W-:Y:S01]  /*7760*/  ULDC.64 UR8, c[0x0][0x750] ;  /* 0x0001d40000087ab9 */ /* 0x000fe20000000a00 */
[----:B------:R-:W-:Y:S01]  /*7770*/  IMAD.U32 R11, RZ, RZ, UR6 ;  /* 0x00000006ff0b7e24 */ /* 0x000fe2000f8e00ff */
[----:B------:R-:W-:Y:S01]  /*7780*/  UISETP.GE.U32.AND UP0, UPT, UR6, 0xb, UPT ;  /* 0x0000000b0600788c */ /* 0x000fe2000bf06070 */
[----:B------:R-:W-:Y:S01]  /*7790*/  BSSY B1, `(.L_x_167) ;  /* 0x000006c000017945 */ /* 0x000fe20003800000 */
[----:B------:R-:W-:Y:S02]  /*77a0*/  ISETP.GT.U32.AND P1, PT, R6, 0xa, PT ;  /* 0x0000000a0600780c */ /* 0x000fe40003f24070 */
[----:B------:R-:W-:Y:S02]  /*77b0*/  PRMT R15, RZ, 0x7610, R15 ;  /* 0x00007610ff0f7816 */ /* 0x000fe4000000000f */
[----:B------:R-:W-:-:S02]  /*77c0*/  ISETP.LT.U32.AND P1, PT, R11, 0xb, P1 ;  /* 0x0000000b0b00780c */ /* 0x000fc40000f21070 */
[----:B------:R-:W-:Y:S01]  /*77d0*/  PLOP3.LUT P3, PT, PT, PT, UP0, 0x80, 0x0 ;  /* 0x000000000000781c */ /* 0x000fe20003f6f008 */
[----:B------:R-:W0:Y:S01]  /*77e0*/  @P5 S2R R5, SR_CgaCtaId ;  /* 0x0000000000055919 */ /* 0x000e220000008800 */
[----:B------:R-:W-:-:S04]  /*77f0*/  @P5 MOV R4, 0x400 ;  /* 0x0000040000045802 */ /* 0x000fc80000000f00 */
[----:B0-----:R-:W-:Y:S01]  /*7800*/  @P5 LEA R10, R5, R4, 0x18 ;  /* 0x00000004050a5211 */ /* 0x001fe200078ec0ff */
[----:B------:R-:W-:-:S03]  /*7810*/  IMAD.WIDE.U32 R4, R6, -0x45d1745d, RZ ;  /* 0xba2e8ba306047825 */ /* 0x000fc600078e00ff */
[----:B------:R0:W-:Y:S01]  /*7820*/  @P5 SYNCS.ARRIVE.TRANS64.A1T0 RZ, [R10+URZ+0xe8], RZ ;  /* 0x0000e8ff0aff59a7 */ /* 0x0001e2000810003f */
[----:B------:R-:W-:Y:S01]  /*7830*/  IADD3 R2, P5, R2, R8, RZ ;  /* 0x0000000802027210 */ /* 0x000fe20007fbe0ff */
[----:B------:R-:W-:Y:S01]  /*7840*/  IMAD.MOV.U32 R4, RZ, RZ, -0x1 ;  /* 0xffffffffff047424 */ /* 0x000fe200078e00ff */
[----:B------:R-:W-:Y:S02]  /*7850*/  SHF.R.U32.HI R11, RZ, 0x3, R5 ;  /* 0x00000003ff0b7819 */ /* 0x000fe40000011605 */
[----:B------:R-:W-:Y:S01]  /*7860*/  SEL R5, RZ, 0x1, !P1 ;  /* 0x00000001ff057807 */ /* 0x000fe20004800000 */
[----:B------:R-:W-:Y:S01]  /*7870*/  IMAD.X R3, R3, 0x1, R0, P5 ;  /* 0x0000000103037824 */ /* 0x000fe200028e0600 */
[----:B------:R-:W-:Y:S01]  /*7880*/  ISETP.GE.U32.AND P1, PT, R2, UR8, PT ;  /* 0x0000000802007c0c */ /* 0x000fe2000bf26070 */
[----:B------:R-:W-:Y:S01]  /*7890*/  IMAD R13, R11, -0xb, R6 ;  /* 0xfffffff50b0d7824 */ /* 0x000fe200078e0206 */
[----:B------:R-:W-:Y:S01]  /*78a0*/  LOP3.LUT R12, R12, R5, RZ, 0x3c, !PT ;  /* 0x000000050c0c7212 */ /* 0x000fe200078e3cff */
[----:B------:R-:W-:Y:S01]  /*78b0*/  IMAD.MOV.U32 R6, RZ, RZ, -0x1 ;  /* 0xffffffffff067424 */ /* 0x000fe200078e00ff */
[----:B------:R-:W-:Y:S01]  /*78c0*/  ISETP.GE.U32.AND.EX P1, PT, R3, UR9, PT, P1 ;  /* 0x0000000903007c0c */ /* 0x000fe2000bf26110 */
[----:B------:R-:W-:Y:S01]  /*78d0*/  IMAD.MOV.U32 R5, RZ, RZ, -0x1 ;  /* 0xffffffffff057424 */ /* 0x000fe200078e00ff */
[----:B------:R-:W-:-:S02]  /*78e0*/  @P3 LOP3.LUT R12, R12, 0x1, R11, 0x78, !PT ;  /* 0x000000010c0c3812 */ /* 0x000fc400078e780b */
[----:B0-----:R-:W-:-:S09]  /*78f0*/  PRMT R10, RZ, 0x7610, R10 ;  /* 0x00007610ff0a7816 */ /* 0x001fd2000000000a */
[----:B------:R-:W-:Y:S05]  /*7900*/  @P1 BRA `(.L_x_168) ;  /* 0x0000000400501947 */ /* 0x000fea0003800000 */
[----:B------:R-:W0:Y:S01]  /*7910*/  S2R R6, SR_CTAID.X ;  /* 0x0000000000067919 */ /* 0x000e220000002500 */
[----:B------:R-:W-:Y:S01]  /*7920*/  ULDC.64 UR8, c[0x0][0x728] ;  /* 0x0001ca0000087ab9 */ /* 0x000fe20000000a00 */
[----:B------:R-:W-:Y:S01]  /*7930*/  ULDC UR12, c[0x0][0x730] ;  /* 0x0001cc00000c7ab9 */ /* 0x000fe20000000800 */
[----:B------:R-:W-:Y:S01]  /*7940*/  ISETP.NE.U32.AND P1, PT, RZ, UR8, PT ;  /* 0x00000008ff007c0c */ /* 0x000fe2000bf25070 */
[----:B------:R-:W1:Y:S01]  /*7950*/  S2R R19, SR_CTAID.Y ;  /* 0x0000000000137919 */ /* 0x000e620000002600 */
[----:B------:R-:W-:Y:S01]  /*7960*/  ULDC UR13, c[0x0][0x150] ;  /* 0x00005400000d7ab9 */ /* 0x000fe20000000800 */
[----:B------:R-:W-:Y:S01]  /*7970*/  IMAD.MOV.U32 R4, RZ, RZ, R2 ;  /* 0x000000ffff047224 */ /* 0x000fe200078e0002 */
[----:B------:R-:W-:Y:S01]  /*7980*/  ISETP.NE.AND.EX P1, PT, RZ, UR9, PT, P1 ;  /* 0x00000009ff007c0c */ /* 0x000fe2000bf25310 */
[----:B------:R-:W-:Y:S01]  /*7990*/  IMAD.MOV.U32 R5, RZ, RZ, R3 ;  /* 0x000000ffff057224 */ /* 0x000fe200078e0003 */
[----:B0-----:R-:W-:-:S11]  /*79a0*/  I2FP.F32.U32 R20, R6 ;  /* 0x0000000600147245 */ /* 0x001fd60000201000 */
[----:B------:R-:W-:Y:S05]  /*79b0*/  @!P1 BRA `(.L_x_169) ;  /* 0x0000000000289947 */ /* 0x000fea0003800000 */
[----:B------:R-:W-:Y:S02]  /*79c0*/  ULDC UR11, c[0x0][0x734] ;  /* 0x0001cd00000b7ab9 */ /* 0x000fe40000000800 */
[----:B------:R-:W-:-:S05]  /*79d0*/  IADD3 R5, P1, R2, UR11, RZ ;  /* 0x0000000b02057c10 */ /* 0x000fca000ff3e0ff */
[----:B------:R-:W-:-:S04]  /*79e0*/  IMAD.X R21, RZ, RZ, R3, P1 ;  /* 0x000000ffff157224 */ /* 0x000fc800008e0603 */
[----:B------:R-:W-:-:S04]  /*79f0*/  IMAD.WIDE.U32 R10, R21, UR8, RZ ;  /* 0x00000008150a7c25 */ /* 0x000fc8000f8e00ff */
[----:B------:R-:W-:-:S04]  /*7a00*/  IMAD.WIDE.U32 R10, P1, R5, UR9, R10 ;  /* 0x00000009050a7c25 */ /* 0x000fc8000f82000a */
[----:B------:R-:W-:-:S04]  /*7a10*/  IMAD.WIDE.U32 R4, R5, UR8, RZ ;  /* 0x0000000805047c25 */ /* 0x000fc8000f8e00ff */
[----:B------:R-:W-:Y:S01]  /*7a20*/  IMAD.MOV.U32 R4, RZ, RZ, R11 ;  /* 0x000000ffff047224 */ /* 0x000fe200078e000b */
[----:B------:R-:W-:Y:S01]  /*7a30*/  IADD3 RZ, P3, R5, R10, RZ ;  /* 0x0000000a05ff7210 */ /* 0x000fe20007f7e0ff */
[----:B------:R-:W-:-:S04]  /*7a40*/  IMAD.X R5, RZ, RZ, RZ, P1 ;  /* 0x000000ffff057224 */ /* 0x000fc800008e06ff */
[----:B------:R-:W-:-:S08]  /*7a50*/  IMAD.WIDE.U32.X R4, R21, UR9, R4, P3 ;  /* 0x0000000915047c25 */ /* 0x000fd000098e0404 */
.L_x_169:
[--C-:B------:R-:W-:Y:S01]  /*7a60*/  SHF.R.U64 R18, R4, UR12, R5.reuse ;  /* 0x0000000c04127c19 */ /* 0x100fe20008001205 */
[----:B------:R-:W-:Y:S01]  /*7a70*/  FMUL R20, R20, UR13 ;  /* 0x0000000d14147c20 */ /* 0x000fe20008400000 */
[----:B------:R-:W0:Y:S01]  /*7a80*/  LDC R21, c[0x0][0x144] ;  /* 0x00005100ff157b82 */ /* 0x000e220000000800 */
[----:B-1----:R-:W-:Y:S01]  /*7a90*/  I2FP.F32.U32 R10, R19 ;  /* 0x00000013000a7245 */ /* 0x002fe20000201000 */
[----:B------:R-:W-:Y:S01]  /*7aa0*/  ULDC UR11, c[0x0][0x154] ;  /* 0x00005500000b7ab9 */ /* 0x000fe20000000800 */
[----:B------:R-:W-:Y:S01]  /*7ab0*/  SHF.R.U32.HI R4, RZ, UR12, R5 ;  /* 0x0000000cff047c19 */ /* 0x000fe20008011605 */
[----:B------:R-:W-:Y:S01]  /*7ac0*/  ULDC.64 UR8, c[0x0][0x720] ;  /* 0x0001c80000087ab9 */ /* 0x000fe20000000a00 */
[----:B------:R-:W-:Y:S01]  /*7ad0*/  IADD3 R5, P1, RZ, -R18, RZ ;  /* 0x80000012ff057210 */ /* 0x000fe20007f3e0ff */
[----:B------:R-:W1:Y:S01]  /*7ae0*/  F2I.U32.TRUNC.NTZ R20, R20 ;  /* 0x0000001400147305 */ /* 0x000e62000020f000 */
[----:B------:R-:W-:Y:S01]  /*7af0*/  FMUL R10, R10, UR11 ;  /* 0x0000000b0a0a7c20 */ /* 0x000fe20008400000 */
[----:B------:R-:W2:Y:S01]  /*7b00*/  LDC R22, c[0x0][0x148] ;  /* 0x00005200ff167b82 */ /* 0x000ea20000000800 */
[----:B------:R-:W-:Y:S01]  /*7b10*/  ULDC.64 UR12, c[0x0][0x740] ;  /* 0x0001d000000c7ab9 */ /* 0x000fe20000000a00 */
[----:B------:R-:W-:Y:S01]  /*7b20*/  IMAD.X R4, RZ, RZ, ~R4, P1 ;  /* 0x000000ffff047224 */ /* 0x000fe200008e0e04 */
[----:B------:R-:W-:-:S03]  /*7b30*/  ISETP.NE.U32.AND P1, PT, RZ, UR12, PT ;  /* 0x0000000cff007c0c */ /* 0x000fc6000bf25070 */
[----:B------:R-:W-:Y:S01]  /*7b40*/  IMAD R4, R4, UR8, RZ ;  /* 0x0000000804047c24 */ /* 0x000fe2000f8e02ff */
[----:B------:R-:W3:Y:S01]  /*7b50*/  F2I.U32.TRUNC.NTZ R10, R10 ;  /* 0x0000000a000a7305 */ /* 0x000ee2000020f000 */
[----:B------:R-:W-:Y:S02]  /*7b60*/  ISETP.NE.AND.EX P1, PT, RZ, UR13, PT, P1 ;  /* 0x0000000dff007c0c */ /* 0x000fe4000bf25310 */
[C---:B------:R-:W-:Y:S02]  /*7b70*/  IMAD R11, R5.reuse, UR9, R4 ;  /* 0x00000009050b7c24 */ /* 0x040fe4000f8e0204 */
[----:B------:R-:W-:Y:S01]  /*7b80*/  IMAD.WIDE.U32 R4, R5, UR8, R2 ;  /* 0x0000000805047c25 */ /* 0x000fe2000f8e0002 */
[----:B------:R-:W-:-:S03]  /*7b90*/  ULDC UR8, c[0x0][0x718] ;  /* 0x0001c60000087ab9 */ /* 0x000fc60000000800 */
[----:B-1----:R-:W-:Y:S02]  /*7ba0*/  IMAD.MOV R20, RZ, RZ, -R20 ;  /* 0x000000ffff147224 */ /* 0x002fe400078e0a14 */
[----:B------:R-:W-:Y:S02]  /*7bb0*/  IMAD.IADD R5, R5, 0x1, R11 ;  /* 0x0000000105057824 */ /* 0x000fe400078e020b */
[----:B0-----:R-:W-:-:S03]  /*7bc0*/  IMAD R6, R21, R20, R6 ;  /* 0x0000001415067224 */ /* 0x001fc600078e0206 */
[--C-:B------:R-:W-:Y:S01]  /*7bd0*/  SHF.R.U64 R20, R4, UR8, R5.reuse ;  /* 0x0000000804147c19 */ /* 0x100fe20008001205 */
[----:B---3--:R-:W-:Y:S01]  /*7be0*/  IMAD.MOV R4, RZ, RZ, -R10 ;  /* 0x000000ffff047224 */ /* 0x008fe200078e0a0a */
[----:B------:R-:W-:Y:S01]  /*7bf0*/  SHF.R.U32.HI R5, RZ, UR8, R5 ;  /* 0x00000008ff057c19 */ /* 0x000fe20008011605 */
[----:B------:R-:W-:Y:S02]  /*7c00*/  ULDC UR8, c[0x0][0x708] ;  /* 0x0001c20000087ab9 */ /* 0x000fe40000000800 */
[----:B--2---:R-:W-:Y:S01]  /*7c10*/  @P4 IMAD R6, R22, R4, R19 ;  /* 0x0000000416064224 */ /* 0x004fe200078e0213 */
[--C-:B------:R-:W-:Y:S02]  /*7c20*/  SHF.R.U64 R22, R20, UR8, R5.reuse ;  /* 0x0000000814167c19 */ /* 0x100fe40008001205 */
[----:B------:R-:W-:Y:S01]  /*7c30*/  SHF.R.U32.HI R5, RZ, UR8, R5 ;  /* 0x00000008ff057c19 */ /* 0x000fe20008011605 */
[----:B------:R-:W-:-:S03]  /*7c40*/  ULDC UR8, c[0x0][0x758] ;  /* 0x0001d60000087ab9 */ /* 0x000fc60000000800 */
[--C-:B------:R-:W-:Y:S02]  /*7c50*/  SHF.R.U64 R19, R22, UR8, R5.reuse ;  /* 0x0000000816137c19 */ /* 0x100fe40008001205 */
[----:B------:R-:W-:-:S03]  /*7c60*/  SHF.R.U32.HI R21, RZ, UR8, R5 ;  /* 0x00000008ff157c19 */ /* 0x000fc60008011605 */
[----:B------:R-:W-:Y:S02]  /*7c70*/  IMAD.MOV.U32 R10, RZ, RZ, R19 ;  /* 0x000000ffff0a7224 */ /* 0x000fe400078e0013 */
[----:B------:R-:W-:Y:S01]  /*7c80*/  IMAD.MOV.U32 R5, RZ, RZ, R21 ;  /* 0x000000ffff057224 */ /* 0x000fe200078e0015 */
[----:B------:R-:W-:Y:S06]  /*7c90*/  @!P1 BRA `(.L_x_170) ;  /* 0x00000000002c9947 */ /* 0x000fec0003800000 */
        /* <DEDUP_REMOVED lines=9> */
[----:B------:R-:W-:-:S04]  /*7d30*/  IMAD.WIDE.U32.X R4, R21, UR13, R4, P3 ;  /* 0x0000000d15047c25 */ /* 0x000fc800098e0404 */
[----:B------:R-:W-:-:S07]  /*7d40*/  IMAD.MOV.U32 R10, RZ, RZ, R4 ;  /* 0x000000ffff0a7224 */ /* 0x000fce00078e0004 */
.L_x_170:
[----:B------:R-:W-:Y:S01]  /*7d50*/  ULDC UR8, c[0x0][0x748] ;  /* 0x0001d20000087ab9 */ /* 0x000fe20000000800 */
[----:B------:R-:W-:Y:S01]  /*7d60*/  LOP3.LUT R4, R22, UR7, RZ, 0xc0, !PT ;  /* 0x0000000716047c12 */ /* 0x000fe2000f8ec0ff */
[----:B------:R-:W-:Y:S01]  /*7d70*/  ULDC UR9, c[0x0][0x710] ;  /* 0x0001c40000097ab9 */ /* 0x000fe20000000800 */
[----:B------:R-:W-:Y:S01]  /*7d80*/  SHF.R.U64 R5, R10, UR8, R5 ;  /* 0x000000080a057c19 */ /* 0x000fe20008001205 */
[----:B------:R-:W-:Y:S01]  /*7d90*/  ULDC UR8, c[0x0][0x738] ;  /* 0x0001ce0000087ab9 */ /* 0x000fe20000000800 */
[----:B------:R-:W-:-:S03]  /*7da0*/  LOP3.LUT R20, R20, UR4, RZ, 0xc0, !PT ;  /* 0x0000000414147c12 */ /* 0x000fc6000f8ec0ff */
[----:B------:R-:W-:Y:S02]  /*7db0*/  IMAD.MOV R10, RZ, RZ, -R5 ;  /* 0x000000ffff0a7224 */ /* 0x000fe400078e0a05 */
[----:B------:R-:W-:Y:S02]  /*7dc0*/  IMAD R5, R5, UR5, R4 ;  /* 0x0000000505057c24 */ /* 0x000fe4000f8e0204 */
[----:B------:R-:W-:Y:S01]  /*7dd0*/  IMAD R19, R10, UR8, R19 ;  /* 0x000000080a137c24 */ /* 0x000fe2000f8e0213 */
[----:B------:R-:W-:Y:S01]  /*7de0*/  ULDC UR8, c[0x0][0x700] ;  /* 0x0001c00000087ab9 */ /* 0x000fe20000000800 */
[----:B------:R-:W-:Y:S02]  /*7df0*/  IMAD R6, R5, UR9, R6 ;  /* 0x0000000905067c24 */ /* 0x000fe4000f8e0206 */
[----:B------:R-:W-:Y:S02]  /*7e00*/  IMAD R19, R19, UR8, R20 ;  /* 0x0000000813137c24 */ /* 0x000fe4000f8e0214 */
[----:B------:R-:W-:-:S02]  /*7e10*/  IMAD.MOV.U32 R10, RZ, RZ, 0x1 ;  /* 0x00000001ff0a7424 */ /* 0x000fc400078e00ff */
[----:B------:R-:W-:Y:S01]  /*7e20*/  IMAD.MOV.U32 R4, RZ, RZ, R18 ;  /* 0x000000ffff047224 */ /* 0x000fe200078e0012 */
[----:B------:R-:W-:Y:S02]  /*7e30*/  SEL R5, R19, R6, !P4 ;  /* 0x0000000613057207 */ /* 0x000fe40006000000 */
[----:B------:R-:W-:-:S07]  /*7e40*/  SEL R6, R6, R19, !P4 ;  /* 0x0000001306067207 */ /* 0x000fce0006000000 */
.L_x_168:
[----:B------:R-:W-:Y:S05]  /*7e50*/  BSYNC B1 ;  /* 0x0000000000017941 */ /* 0x000fea0003800000 */
.L_x_167:
[----:B------:R-:W-:-:S13]  /*7e60*/  LOP3.LUT P1, RZ, R10, 0xff, RZ, 0xc0, !PT ;  /* 0x000000ff0aff7812 */ /* 0x000fda000782c0ff */
[----:B------:R-:W-:Y:S05]  /*7e70*/  @P1 BRA `(.L_x_171) ;  /* 0xfffffff400001947 */ /* 0x000fea000383ffff */
[----:B------:R-:W-:Y:S05]  /*7e80*/  BSYNC B0 ;  /* 0x0000000000007941 */ /* 0x000fea0003800000 */
.L_x_159:
[----:B------:R-:W-:-:S03]  /*7e90*/  UMOV UR8, 0xffffffff ;  /* 0xffffffff00087882 */ /* 0x000fc60000000000 */
[----:B------:R-:W-:Y:S05]  /*7ea0*/  BRA.DIV UR8, `(.L_x_172) ;  /* 0x0000000a08307947 */ /* 0x000fea000b800000 */
[----:B------:R-:W-:-:S13]  /*7eb0*/  ELECT P0, URZ, PT ;  /* 0x00000000003f782f */ /* 0x000fda0003800000 */
.L_x_195:
[----:B------:R-:W-:Y:S04]  /*7ec0*/  BSSY B0, `(.L_x_173) ;  /* 0x000006a000007945 */ /* 0x000fe80003800000 */
[----:B------:R-:W-:Y:S05]  /*7ed0*/  @!P0 BRA `(.L_x_174) ;  /* 0x0000000400a08947 */ /* 0x000fea0003800000 */
[----:B------:R-:W-:-:S04]  /*7ee0*/  LOP3.LUT R7, R7, 0x2, RZ, 0xfc, !PT ;  /* 0x0000000207077812 */ /* 0x000fc800078efcff */
[----:B------:R-:W-:-:S13]  /*7ef0*/  ISETP.NE.AND P0, PT, R7, 0x3, PT ;  /* 0x000000030700780c */ /* 0x000fda0003f05270 */
[----:B------:R-:W-:Y:S05]  /*7f00*/  @!P0 BRA `(.L_x_175) ;  /* 0x0000000000048947 */ /* 0x000fea0003800000 */
[----:B------:R-:W-:Y:S01]  /*7f10*/  BPT.TRAP 0x1 ;  /* 0x000000040000795c */ /* 0x000fe20000300000 */
.L_x_175:
[----:B------:R-:W0:Y:S01]  /*7f20*/  S2R R3, SR_CgaCtaId ;  /* 0x0000000000037919 */ /* 0x000e220000008800 */
[----:B------:R-:W-:Y:S02]  /*7f30*/  MOV R0, 0x400 ;  /* 0x0000040000007802 */ /* 0x000fe40000000f00 */
[----:B------:R-:W-:Y:S02]  /*7f40*/  SHF.L.U32 R2, R12, 0x1f, RZ ;  /* 0x0000001f0c027819 */ /* 0x000fe400000006ff */
[----:B0-----:R-:W-:-:S05]  /*7f50*/  LEA R0, R3, R0, 0x18 ;  /* 0x0000000003007211 */ /* 0x001fca00078ec0ff */
[----:B------:R-:W-:-:S04]  /*7f60*/  VIADD R0, R0, 0x58 ;  /* 0x0000005800007836 */ /* 0x000fc80000000000 */
[C---:B------:R-:W-:Y:S02]  /*7f70*/  IMAD R5, R13.reuse, 0x8, R0 ;  /* 0x000000080d057824 */ /* 0x040fe400078e0200 */
[----:B------:R-:W-:Y:S02]  /*7f80*/  VIADD R13, R13, 0x1 ;  /* 0x000000010d0d7836 */ /* 0x000fe40000000000 */
[----:B------:R-:W0:Y:S03]  /*7f90*/  SYNCS.PHASECHK.TRANS64.TRYWAIT P0, [R5+URZ], R2 ;  /* 0x00000002050075a7 */ /* 0x000e26000800017f */
[----:B------:R-:W-:-:S04]  /*7fa0*/  ISETP.NE.AND P1, PT, R13, 0xb, PT ;  /* 0x0000000b0d00780c */ /* 0x000fc80003f25270 */
[----:B------:R-:W-:Y:S02]  /*7fb0*/  SEL R3, RZ, 0x1, P1 ;  /* 0x00000001ff037807 */ /* 0x000fe40000800000 */
[----:B------:R-:W-:Y:S02]  /*7fc0*/  SEL R13, R13, RZ, P1 ;  /* 0x000000ff0d0d7207 */ /* 0x000fe40000800000 */
[----:B------:R-:W-:-:S03]  /*7fd0*/  LOP3.LUT R12, R12, R3, RZ, 0x3c, !PT ;  /* 0x000000030c0c7212 */ /* 0x000fc600078e3cff */
[----:B------:R-:W-:Y:S01]  /*7fe0*/  IMAD R7, R13, 0x8, R0 ;  /* 0x000000080d077824 */ /* 0x000fe200078e0200 */
[----:B------:R-:W-:Y:S01]  /*7ff0*/  SHF.L.U32 R4, R12, 0x1f, RZ ;  /* 0x0000001f0c047819 */ /* 0x000fe200000006ff */
[----:B0-----:R-:W-:Y:S06]  /*8000*/  @!P0 BRA `(.L_x_176) ;  /* 0x0000000400fc8947 */ /* 0x001fec0003800000 */
.L_x_196:
[----:B------:R-:W1:Y:S01]  /*8010*/  SYNCS.PHASECHK.TRANS64.TRYWAIT P0, [R7+URZ], R4 ;  /* 0x00000004070075a7 */ /* 0x000e62000800017f */
[----:B0-----:R-:W-:-:S05]  /*8020*/  VIADD R2, R13, 0x1 ;  /* 0x000000010d027836 */ /* 0x001fca0000000000 */
[----:B------:R-:W-:-:S04]  /*8030*/  ISETP.NE.AND P1, PT, R2, 0xb, PT ;  /* 0x0000000b0200780c */ /* 0x000fc80003f25270 */
[----:B------:R-:W-:Y:S02]  /*8040*/  SEL R3, RZ, 0x1, P1 ;  /* 0x00000001ff037807 */ /* 0x000fe40000800000 */
[----:B------:R-:W-:Y:S02]  /*8050*/  SEL R9, R2, RZ, P1 ;  /* 0x000000ff02097207 */ /* 0x000fe40000800000 */
[----:B------:R-:W-:-:S03]  /*8060*/  LOP3.LUT R12, R12, R3, RZ, 0x3c, !PT ;  /* 0x000000030c0c7212 */ /* 0x000fc600078e3cff */
[----:B------:R-:W-:Y:S01]  /*8070*/  IMAD R6, R9, 0x8, R0 ;  /* 0x0000000809067824 */ /* 0x000fe200078e0200 */
[----:B------:R-:W-:Y:S01]  /*8080*/  SHF.L.U32 R5, R12, 0x1f, RZ ;  /* 0x0000001f0c057819 */ /* 0x000fe200000006ff */
[----:B-1----:R-:W-:Y:S06]  /*8090*/  @!P0 BRA `(.L_x_177) ;  /* 0x0000000400ec8947 */ /* 0x002fec0003800000 */
.L_x_197:
[----:B------:R-:W1:Y:S01]  /*80a0*/  SYNCS.PHASECHK.TRANS64.TRYWAIT P0, [R6+URZ], R5 ;  /* 0x00000005060075a7 */ /* 0x000e62000800017f */
[----:B------:R-:W-:-:S05]  /*80b0*/  VIADD R2, R9, 0x1 ;  /* 0x0000000109027836 */ /* 0x000fca0000000000 */
[----:B------:R-:W-:-:S04]  /*80c0*/  ISETP.NE.AND P1, PT, R2, 0xb, PT ;  /* 0x0000000b0200780c */ /* 0x000fc80003f25270 */
[----:B------:R-:W-:Y:S02]  /*80d0*/  SEL R3, RZ, 0x1, P1 ;  /* 0x00000001ff037807 */ /* 0x000fe40000800000 */
[----:B0-----:R-:W-:Y:S02]  /*80e0*/  SEL R7, R2, RZ, P1 ;  /* 0x000000ff02077207 */ /* 0x001fe40000800000 */
[----:B------:R-:W-:-:S03]  /*80f0*/  LOP3.LUT R12, R12, R3, RZ, 0x3c, !PT ;  /* 0x000000030c0c7212 */ /* 0x000fc600078e3cff */
[----:B------:R-:W-:Y:S01]  /*8100*/  IMAD R9, R7, 0x8, R0 ;  /* 0x0000000807097824 */ /* 0x000fe200078e0200 */
[----:B------:R-:W-:Y:S01]  /*8110*/  SHF.L.U32 R4, R12, 0x1f, RZ ;  /* 0x0000001f0c047819 */ /* 0x000fe200000006ff */
[----:B-1----:R-:W-:Y:S06]  /*8120*/  @!P0 BRA `(.L_x_178) ;  /* 0x0000000400dc8947 */ /* 0x002fec0003800000 */
.L_x_198:
[----:B------:R-:W1:Y:S01]  /*8130*/  SYNCS.PHASECHK.TRANS64.TRYWAIT P0, [R9+URZ], R4 ;  /* 0x00000004090075a7 */ /* 0x000e62000800017f */
[----:B------:R-:W-:-:S05]  /*8140*/  VIADD R2, R7, 0x1 ;  /* 0x0000000107027836 */ /* 0x000fca0000000000 */
[----:B------:R-:W-:-:S04]  /*8150*/  ISETP.NE.AND P1, PT, R2, 0xb, PT ;  /* 0x0000000b0200780c */ /* 0x000fc80003f25270 */
[----:B------:R-:W-:Y:S02]  /*8160*/  SEL R3, RZ, 0x1, P1 ;  /* 0x00000001ff037807 */ /* 0x000fe40000800000 */
[----:B------:R-:W-:Y:S02]  /*8170*/  SEL R7, R2, RZ, P1 ;  /* 0x000000ff02077207 */ /* 0x000fe40000800000 */
[----:B------:R-:W-:-:S03]  /*8180*/  LOP3.LUT R12, R12, R3, RZ, 0x3c, !PT ;  /* 0x000000030c0c7212 */ /* 0x000fc600078e3cff */
[----:B0-----:R-:W-:Y:S01]  /*8190*/  IMAD R6, R7, 0x8, R0 ;  /* 0x0000000807067824 */ /* 0x001fe200078e0200 */
[----:B------:R-:W-:Y:S01]  /*81a0*/  SHF.L.U32 R5, R12, 0x1f, RZ ;  /* 0x0000001f0c057819 */ /* 0x000fe200000006ff */
[----:B-1----:R-:W-:Y:S06]  /*81b0*/  @!P0 BRA `(.L_x_179) ;  /* 0x0000000400cc8947 */ /* 0x002fec0003800000 */
.L_x_199:
        /* <DEDUP_REMOVED lines=9> */
.L_x_200:
        /* <DEDUP_REMOVED lines=9> */
.L_x_201:
        /* <DEDUP_REMOVED lines=9> */
.L_x_202:
[----:B------:R-:W1:Y:S01]  /*8370*/  SYNCS.PHASECHK.TRANS64.TRYWAIT P0, [R9+URZ], R4 ;  /* 0x00000004090075a7 */ /* 0x000e62000800017f */
[----:B------:R-:W-:-:S05]  /*8380*/  VIADD R2, R7, 0x1 ;  /* 0x0000000107027836 */ /* 0x000fca0000000000 */
[----:B------:R-:W-:-:S04]  /*8390*/  ISETP.NE.AND P1, PT, R2, 0xb, PT ;  /* 0x0000000b0200780c */ /* 0x000fc80003f25270 */
[----:B------:R-:W-:Y:S02]  /*83a0*/  SEL R3, RZ, 0x1, P1 ;  /* 0x00000001ff037807 */ /* 0x000fe40000800000 */
[----:B------:R-:W-:Y:S02]  /*83b0*/  SEL R7, R2, RZ, P1 ;  /* 0x000000ff02077207 */ /* 0x000fe40000800000 */
[----:B------:R-:W-:-:S03]  /*83c0*/  LOP3.LUT R12, R12, R3, RZ, 0x3c, !PT ;  /* 0x000000030c0c7212 */ /* 0x000fc600078e3cff */
[----:B------:R-:W-:Y:S01]  /*83d0*/  IMAD R8, R7, 0x8, R0 ;  /* 0x0000000807087824 */ /* 0x000fe200078e0200 */
[----:B0-----:R-:W-:Y:S01]  /*83e0*/  SHF.L.U32 R5, R12, 0x1f, RZ ;  /* 0x0000001f0c057819 */ /* 0x001fe200000006ff */
[----:B-1----:R-:W-:Y:S06]  /*83f0*/  @!P0 BRA `(.L_x_183) ;  /* 0x00000004008c8947 */ /* 0x002fec0003800000 */
.L_x_203:
[----:B------:R-:W1:Y:S01]  /*8400*/  SYNCS.PHASECHK.TRANS64.TRYWAIT P0, [R8+URZ], R5 ;  /* 0x00000005080075a7 */ /* 0x000e62000800017f */
[----:B------:R-:W-:-:S05]  /*8410*/  VIADD R2, R7, 0x1 ;  /* 0x0000000107027836 */ /* 0x000fca0000000000 */
[----:B------:R-:W-:-:S04]  /*8420*/  ISETP.NE.AND P1, PT, R2, 0xb, PT ;  /* 0x0000000b0200780c */ /* 0x000fc80003f25270 */
[----:B------:R-:W-:Y:S02]  /*8430*/  SEL R3, RZ, 0x1, P1 ;  /* 0x00000001ff037807 */ /* 0x000fe40000800000 */
[----:B------:R-:W-:Y:S02]  /*8440*/  SEL R7, R2, RZ, P1 ;  /* 0x000000ff02077207 */ /* 0x000fe40000800000 */
[----:B0-----:R-:W-:-:S03]  /*8450*/  LOP3.LUT R9, R12, R3, RZ, 0x3c, !PT ;  /* 0x000000030c097212 */ /* 0x001fc600078e3cff */
[----:B------:R-:W-:Y:S01]  /*8460*/  IMAD R11, R7, 0x8, R0 ;  /* 0x00000008070b7824 */ /* 0x000fe200078e0200 */
[----:B------:R-:W-:Y:S01]  /*8470*/  SHF.L.U32 R6, R9, 0x1f, RZ ;  /* 0x0000001f09067819 */ /* 0x000fe200000006ff */
[----:B-1----:R-:W-:Y:S06]  /*8480*/  @!P0 BRA `(.L_x_184) ;  /* 0x00000004007c8947 */ /* 0x002fec0003800000 */
.L_x_204:
[----:B------:R-:W1:Y:S01]  /*8490*/  SYNCS.PHASECHK.TRANS64.TRYWAIT P0, [R11+URZ], R6 ;  /* 0x000000060b0075a7 */ /* 0x000e62000800017f */
[----:B------:R-:W-:-:S05]  /*84a0*/  VIADD R2, R7, 0x1 ;  /* 0x0000000107027836 */ /* 0x000fca0000000000 */
[----:B------:R-:W-:-:S04]  /*84b0*/  ISETP.NE.AND P1, PT, R2, 0xb, PT ;  /* 0x0000000b0200780c */ /* 0x000fc80003f25270 */
[----:B------:R-:W-:Y:S02]  /*84c0*/  SEL R4, RZ, 0x1, P1 ;  /* 0x00000001ff047807 */ /* 0x000fe40000800000 */
[----:B------:R-:W-:Y:S02]  /*84d0*/  SEL R3, R2, RZ, P1 ;  /* 0x000000ff02037207 */ /* 0x000fe40000800000 */
[----:B------:R-:W-:Y:S01]  /*84e0*/  LOP3.LUT R4, R9, R4, RZ, 0x3c, !PT ;  /* 0x0000000409047212 */ /* 0x000fe200078e3cff */
[----:B-1----:R-:W-:Y:S06]  /*84f0*/  @!P0 BRA `(.L_x_185) ;  /* 0x0000000400748947 */ /* 0x002fec0003800000 */
.L_x_205:
[----:B------:R-:W-:Y:S01]  /*8500*/  IMAD R3, R3, 0x8, R0 ;  /* 0x0000000803037824 */ /* 0x000fe200078e0200 */
[----:B------:R-:W-:-:S07]  /*8510*/  SHF.L.U32 R0, R4, 0x1f, RZ ;  /* 0x0000001f04007819 */ /* 0x000fce00000006ff */
.L_x_186:
[----:B--2---:R2:W3:Y:S02]  /*8520*/  SYNCS.PHASECHK.TRANS64.TRYWAIT P0, [R3+URZ], R0 ;  /* 0x00000000030075a7 */ /* 0x0044e4000800017f */
[----:B---3--:R-:W-:Y:S05]  /*8530*/  @!P0 NANOSLEEP.SYNCS 0x989680 ;  /* 0x009896800000895d */ /* 0x008fea0003900000 */
[----:B------:R-:W3:Y:S02]  /*8540*/  @!P0 SYNCS.PHASECHK.TRANS64 P0, [R3+URZ], R0 ;  /* 0x00000000030085a7 */ /* 0x000ee4000800007f */
[----:B---3--:R-:W-:Y:S05]  /*8550*/  @!P0 BRA `(.L_x_186) ;  /* 0xfffffffc00f08947 */ /* 0x008fea000383ffff */
.L_x_174:
[----:B------:R-:W-:Y:S05]  /*8560*/  BSYNC B0 ;  /* 0x0000000000007941 */ /* 0x000fea0003800000 */
.L_x_173:
[----:B------:R-:W-:Y:S05]  /*8570*/  EXIT ;  /* 0x000000000000794d */ /* 0x000fea0003800000 */
.L_x_20:
[----:B0-----:R-:W-:-:S04]  /*8580*/  IMAD.U32 R20, RZ, RZ, UR12 ;  /* 0x0000000cff147e24 */ /* 0x001fc8000f8e00ff */
[----:B------:R0:W1:Y:S03]  /*8590*/  SYNCS.PHASECHK.TRANS64.TRYWAIT P1, [R20+URZ+-0x8], R19 ;  /* 0xfffff813140075a7 */ /* 0x000066000802017f */
[----:B-1----:R-:W-:Y:S05]  /*85a0*/  @!P1 NANOSLEEP.SYNCS 0x989680 ;  /* 0x009896800000995d */ /* 0x002fea0003900000 */
[----:B------:R-:W1:Y:S02]  /*85b0*/  @!P1 SYNCS.PHASECHK.TRANS64 P1, [R20+URZ+-0x8], R19 ;  /* 0xfffff813140095a7 */ /* 0x000e64000802007f */
[----:B-1----:R-:W-:Y:S05]  /*85c0*/  @!P1 BRA `(.L_x_20) ;  /* 0xfffffffc00ec9947 */ /* 0x002fea000383ffff */
[----:B------:R-:W-:Y:S05]  /*85d0*/  BRA `(.L_x_187) ;  /* 0xffffff90008c7947 */ /* 0x000fea000383ffff */
.L_x_25:
[----:B-1----:R-:W-:-:S04]  /*85e0*/  IMAD.U32 R23, RZ, RZ, UR8 ;  /* 0x00000008ff177e24 */ /* 0x002fc8000f8e00ff */
[----:B------:R1:W3:Y:S03]  /*85f0*/  SYNCS.PHASECHK.TRANS64.TRYWAIT P1, [R23+URZ], R22 ;  /* 0x00000016170075a7 */ /* 0x0002e6000802017f */
[----:B---3--:R-:W-:Y:S05]  /*8600*/  @!P1 NANOSLEEP.SYNCS 0x989680 ;  /* 0x009896800000995d */ /* 0x008fea0003900000 */
[----:B------:R-:W3:Y:S02]  /*8610*/  @!P1 SYNCS.PHASECHK.TRANS64 P1, [R23+URZ], R22 ;  /* 0x00000016170095a7 */ /* 0x000ee4000802007f */
[----:B---3--:R-:W-:Y:S05]  /*8620*/  @!P1 BRA `(.L_x_25) ;  /* 0xfffffffc00ec9947 */ /* 0x008fea000383ffff */
[----:B------:R-:W-:Y:S05]  /*8630*/  BRA `(.L_x_24) ;  /* 0xffffff9400407947 */ /* 0x000fea000383ffff */
.L_x_29:
[----:B0-----:R-:W-:-:S04]  /*8640*/  IMAD.U32 R20, RZ, RZ, UR12 ;  /* 0x0000000cff147e24 */ /* 0x001fc8000f8e00ff */
[----:B------:R0:W1:Y:S03]  /*8650*/  SYNCS.PHASECHK.TRANS64.TRYWAIT P1, [R20+URZ+0x8], R19 ;  /* 0x00000813140075a7 */ /* 0x000066000802017f */
[----:B-1----:R-:W-:Y:S05]  /*8660*/  @!P1 NANOSLEEP.SYNCS 0x989680 ;  /* 0x009896800000995d */ /* 0x002fea0003900000 */
[----:B------:R-:W1:Y:S02]  /*8670*/  @!P1 SYNCS.PHASECHK.TRANS64 P1, [R20+URZ+0x8], R19 ;  /* 0x00000813140095a7 */ /* 0x000e64000802007f */
[----:B-1----:R-:W-:Y:S05]  /*8680*/  @!P1 BRA `(.L_x_29) ;  /* 0xfffffffc00ec9947 */ /* 0x002fea000383ffff */
[----:B------:R-:W-:Y:S05]  /*8690*/  BRA `(.L_x_188) ;  /* 0xffffff9400f87947 */ /* 0x000fea000383ffff */
.L_x_160:
[----:B------:R-:W-:Y:S01]  /*86a0*/  BSSY B1, `(.L_x_189) ;  /* 0x0000006000017945 */ /* 0x000fe20003800000 */
[----:B------:R-:W-:-:S07]  /*86b0*/  IMAD.MOV.U32 R10, RZ, RZ, -0x1 ;  /* 0xffffffffff0a7424 */ /* 0x000fce00078e00ff */
[----:B------:R-:W-:Y:S05]  /*86c0*/  WARPSYNC.COLLECTIVE R10, `(.L_x_190) ;  /* 0x000000000a0c7348 */ /* 0x000fea0003c00000 */
[----:B------:R-:W-:Y:S02]  /*86d0*/  ELECT P1, UR62, PT ;  /* 0x00000000003e782f */ /* 0x000fe40003820000 */
[----:B------:R-:W-:Y:S01]  /*86e0*/  MOV R10, UR62 ;  /* 0x0000003e000a7c02 */ /* 0x000fe20008000f00 */
[----:B------:R-:W-:Y:S10]  /*86f0*/  ENDCOLLECTIVE ;  /* 0x000000000000791b */ /* 0x000ff40003800000 */
.L_x_190:
[----:B------:R-:W-:Y:S05]  /*8700*/  BSYNC B1 ;  /* 0x0000000000017941 */ /* 0x000fea0003800000 */
.L_x_189:
[----:B------:R-:W-:Y:S05]  /*8710*/  BRA `(.L_x_191) ;  /* 0xffffffe800e47947 */ /* 0x000fea000383ffff */
.L_x_163:
[----:B-1----:R1:W2:Y:S02]  /*8720*/  SYNCS.PHASECHK.TRANS64.TRYWAIT P1, [R20+URZ+0x58], R11 ;  /* 0x0000580b140075a7 */ /* 0x0022a4000802017f */
[----:B--2---:R-:W-:Y:S05]  /*8730*/  @!P1 NANOSLEEP.SYNCS 0x989680 ;  /* 0x009896800000995d */ /* 0x004fea0003900000 */
[----:B------:R-:W2:Y:S02]  /*8740*/  @!P1 SYNCS.PHASECHK.TRANS64 P1, [R20+URZ+0x58], R11 ;  /* 0x0000580b140095a7 */ /* 0x000ea4000802007f */
[----:B--2---:R-:W-:Y:S05]  /*8750*/  @!P1 BRA `(.L_x_163) ;  /* 0xfffffffc00f09947 */ /* 0x004fea000383ffff */
[----:B------:R-:W-:Y:S05]  /*8760*/  BRA `(.L_x_192) ;  /* 0xffffffec001c7947 */ /* 0x000fea000383ffff */
.L_x_172:
[----:B------:R-:W-:Y:S01]  /*8770*/  BSSY B0, `(.L_x_193) ;  /* 0x0000006000007945 */ /* 0x000fe20003800000 */
[----:B------:R-:W-:-:S07]  /*8780*/  IMAD.MOV.U32 R10, RZ, RZ, -0x1 ;  /* 0xffffffffff0a7424 */ /* 0x000fce00078e00ff */
[----:B------:R-:W-:Y:S05]  /*8790*/  WARPSYNC.COLLECTIVE R10, `(.L_x_194) ;  /* 0x000000000a0c7348 */ /* 0x000fea0003c00000 */
[----:B------:R-:W-:Y:S02]  /*87a0*/  ELECT P1, UR62, PT ;  /* 0x00000000003e782f */ /* 0x000fe40003820000 */
[----:B------:R-:W-:Y:S01]  /*87b0*/  MOV R10, UR62 ;  /* 0x0000003e000a7c02 */ /* 0x000fe20008000f00 */
[----:B------:R-:W-:Y:S10]  /*87c0*/  ENDCOLLECTIVE ;  /* 0x000000000000791b */ /* 0x000ff40003800000 */
.L_x_194:
[----:B------:R-:W-:Y:S05]  /*87d0*/  BSYNC B0 ;  /* 0x0000000000007941 */ /* 0x000fea0003800000 */
.L_x_193:
[----:B------:R-:W-:Y:S01]  /*87e0*/  PLOP3.LUT P0, PT, P1, PT, PT, 0x80, 0x0 ;  /* 0x000000000000781c */ /* 0x000fe20000f0f070 */
[----:B------:R-:W-:-:S12]  /*87f0*/  BRA `(.L_x_195) ;  /* 0xfffffff400b07947 */ /* 0x000fd8000383ffff */
.L_x_176:
[----:B0-----:R0:W1:Y:S02]  /*8800*/  SYNCS.PHASECHK.TRANS64.TRYWAIT P0, [R5+URZ], R2 ;  /* 0x00000002050075a7 */ /* 0x001064000800017f */
[----:B-1----:R-:W-:Y:S05]  /*8810*/  @!P0 NANOSLEEP.SYNCS 0x989680 ;  /* 0x009896800000895d */ /* 0x002fea0003900000 */
[----:B------:R-:W1:Y:S02]  /*8820*/  @!P0 SYNCS.PHASECHK.TRANS64 P0, [R5+URZ], R2 ;  /* 0x00000002050085a7 */ /* 0x000e64000800007f */
[----:B-1----:R-:W-:Y:S05]  /*8830*/  @!P0 BRA `(.L_x_176) ;  /* 0xfffffffc00f08947 */ /* 0x002fea000383ffff */
[----:B------:R-:W-:Y:S05]  /*8840*/  BRA `(.L_x_196) ;  /* 0xfffffff400f07947 */ /* 0x000fea000383ffff */
.L_x_177:
[----:B0-----:R0:W1:Y:S02]  /*8850*/  SYNCS.PHASECHK.TRANS64.TRYWAIT P0, [R7+URZ], R4 ;  /* 0x00000004070075a7 */ /* 0x001064000800017f */
[----:B-1----:R-:W-:Y:S05]  /*8860*/  @!P0 NANOSLEEP.SYNCS 0x989680 ;  /* 0x009896800000895d */ /* 0x002fea0003900000 */
[----:B------:R-:W1:Y:S02]  /*8870*/  @!P0 SYNCS.PHASECHK.TRANS64 P0, [R7+URZ], R4 ;  /* 0x00000004070085a7 */ /* 0x000e64000800007f */
[----:B-1----:R-:W-:Y:S05]  /*8880*/  @!P0 BRA `(.L_x_177) ;  /* 0xfffffffc00f08947 */ /* 0x002fea000383ffff */
[----:B------:R-:W-:Y:S05]  /*8890*/  BRA `(.L_x_197) ;  /* 0xfffffff800007947 */ /* 0x000fea000383ffff */
.L_x_178:
[----:B0-----:R0:W1:Y:S02]  /*88a0*/  SYNCS.PHASECHK.TRANS64.TRYWAIT P0, [R6+URZ], R5 ;  /* 0x00000005060075a7 */ /* 0x001064000800017f */
[----:B-1----:R-:W-:Y:S05]  /*88b0*/  @!P0 NANOSLEEP.SYNCS 0x989680 ;  /* 0x009896800000895d */ /* 0x002fea0003900000 */
[----:B------:R-:W1:Y:S02]  /*88c0*/  @!P0 SYNCS.PHASECHK.TRANS64 P0, [R6+URZ], R5 ;  /* 0x00000005060085a7 */ /* 0x000e64000800007f */
[----:B-1----:R-:W-:Y:S05]  /*88d0*/  @!P0 BRA `(.L_x_178) ;  /* 0xfffffffc00f08947 */ /* 0x002fea000383ffff */
[----:B------:R-:W-:Y:S05]  /*88e0*/  BRA `(.L_x_198) ;  /* 0xfffffff800107947 */ /* 0x000fea000383ffff */
.L_x_179:
[----:B0-----:R0:W1:Y:S02]  /*88f0*/  SYNCS.PHASECHK.TRANS64.TRYWAIT P0, [R9+URZ], R4 ;  /* 0x00000004090075a7 */ /* 0x001064000800017f */
[----:B-1----:R-:W-:Y:S05]  /*8900*/  @!P0 NANOSLEEP.SYNCS 0x989680 ;  /* 0x009896800000895d */ /* 0x002fea0003900000 */
[----:B------:R-:W1:Y:S02]  /*8910*/  @!P0 SYNCS.PHASECHK.TRANS64 P0, [R9+URZ], R4 ;  /* 0x00000004090085a7 */ /* 0x000e64000800007f */
[----:B-1----:R-:W-:Y:S05]  /*8920*/  @!P0 BRA `(.L_x_179) ;  /* 0xfffffffc00f08947 */ /* 0x002fea000383ffff */
[----:B------:R-:W-:Y:S05]  /*8930*/  BRA `(.L_x_199) ;  /* 0xfffffff800207947 */ /* 0x000fea000383ffff */
.L_x_180:
[----:B0-----:R0:W1:Y:S02]  /*8940*/  SYNCS.PHASECHK.TRANS64.TRYWAIT P0, [R6+URZ], R5 ;  /* 0x00000005060075a7 */ /* 0x001064000800017f */
[----:B-1----:R-:W-:Y:S05]  /*8950*/  @!P0 NANOSLEEP.SYNCS 0x989680 ;  /* 0x009896800000895d */ /* 0x002fea0003900000 */
[----:B------:R-:W1:Y:S02]  /*8960*/  @!P0 SYNCS.PHASECHK.TRANS64 P0, [R6+URZ], R5 ;  /* 0x00000005060085a7 */ /* 0x000e64000800007f */
[----:B-1----:R-:W-:Y:S05]  /*8970*/  @!P0 BRA `(.L_x_180) ;  /* 0xfffffffc00f08947 */ /* 0x002fea000383ffff */
[----:B------:R-:W-:Y:S05]  /*8980*/  BRA `(.L_x_200) ;  /* 0xfffffff800307947 */ /* 0x000fea000383ffff */
.L_x_181:
[----:B0-----:R0:W1:Y:S02]  /*8990*/  SYNCS.PHASECHK.TRANS64.TRYWAIT P0, [R9+URZ], R4 ;  /* 0x00000004090075a7 */ /* 0x001064000800017f */
[----:B-1----:R-:W-:Y:S05]  /*89a0*/  @!P0 NANOSLEEP.SYNCS 0x989680 ;  /* 0x009896800000895d */ /* 0x002fea0003900000 */
[----:B------:R-:W1:Y:S02]  /*89b0*/  @!P0 SYNCS.PHASECHK.TRANS64 P0, [R9+URZ], R4 ;  /* 0x00000004090085a7 */ /* 0x000e64000800007f */
[----:B-1----:R-:W-:Y:S05]  /*89c0*/  @!P0 BRA `(.L_x_181) ;  /* 0xfffffffc00f08947 */ /* 0x002fea000383ffff */
[----:B------:R-:W-:Y:S05]  /*89d0*/  BRA `(.L_x_201) ;  /* 0xfffffff800407947 */ /* 0x000fea000383ffff */
.L_x_182:
[----:B0-----:R0:W1:Y:S02]  /*89e0*/  SYNCS.PHASECHK.TRANS64.TRYWAIT P0, [R6+URZ], R5 ;  /* 0x00000005060075a7 */ /* 0x001064000800017f */
[----:B-1----:R-:W-:Y:S05]  /*89f0*/  @!P0 NANOSLEEP.SYNCS 0x989680 ;  /* 0x009896800000895d */ /* 0x002fea0003900000 */
[----:B------:R-:W1:Y:S02]  /*8a00*/  @!P0 SYNCS.PHASECHK.TRANS64 P0, [R6+URZ], R5 ;  /* 0x00000005060085a7 */ /* 0x000e64000800007f */
[----:B-1----:R-:W-:Y:S05]  /*8a10*/  @!P0 BRA `(.L_x_182) ;  /* 0xfffffffc00f08947 */ /* 0x002fea000383ffff */
[----:B------:R-:W-:Y:S05]  /*8a20*/  BRA `(.L_x_202) ;  /* 0xfffffff800507947 */ /* 0x000fea000383ffff */
.L_x_183:
[----:B0-----:R0:W1:Y:S02]  /*8a30*/  SYNCS.PHASECHK.TRANS64.TRYWAIT P0, [R9+URZ], R4 ;  /* 0x00000004090075a7 */ /* 0x001064000800017f */
[----:B-1----:R-:W-:Y:S05]  /*8a40*/  @!P0 NANOSLEEP.SYNCS 0x989680 ;  /* 0x009896800000895d */ /* 0x002fea0003900000 */
[----:B------:R-:W1:Y:S02]  /*8a50*/  @!P0 SYNCS.PHASECHK.TRANS64 P0, [R9+URZ], R4 ;  /* 0x00000004090085a7 */ /* 0x000e64000800007f */
[----:B-1----:R-:W-:Y:S05]  /*8a60*/  @!P0 BRA `(.L_x_183) ;  /* 0xfffffffc00f08947 */ /* 0x002fea000383ffff */
[----:B------:R-:W-:Y:S05]  /*8a70*/  BRA `(.L_x_203) ;  /* 0xfffffff800607947 */ /* 0x000fea000383ffff */
.L_x_184:
[----:B0-----:R0:W1:Y:S02]  /*8a80*/  SYNCS.PHASECHK.TRANS64.TRYWAIT P0, [R8+URZ], R5 ;  /* 0x00000005080075a7 */ /* 0x001064000800017f */
[----:B-1----:R-:W-:Y:S05]  /*8a90*/  @!P0 NANOSLEEP.SYNCS 0x989680 ;  /* 0x009896800000895d */ /* 0x002fea0003900000 */
[----:B------:R-:W1:Y:S02]  /*8aa0*/  @!P0 SYNCS.PHASECHK.TRANS64 P0, [R8+URZ], R5 ;  /* 0x00000005080085a7 */ /* 0x000e64000800007f */
[----:B-1----:R-:W-:Y:S05]  /*8ab0*/  @!P0 BRA `(.L_x_184) ;  /* 0xfffffffc00f08947 */ /* 0x002fea000383ffff */
[----:B------:R-:W-:Y:S05]  /*8ac0*/  BRA `(.L_x_204) ;  /* 0xfffffff800707947 */ /* 0x000fea000383ffff */
.L_x_185:
[----:B-1----:R1:W2:Y:S02]  /*8ad0*/  SYNCS.PHASECHK.TRANS64.TRYWAIT P0, [R11+URZ], R6 ;  /* 0x000000060b0075a7 */ /* 0x0022a4000800017f */
[----:B--2---:R-:W-:Y:S05]  /*8ae0*/  @!P0 NANOSLEEP.SYNCS 0x989680 ;  /* 0x009896800000895d */ /* 0x004fea0003900000 */
[----:B------:R-:W2:Y:S02]  /*8af0*/  @!P0 SYNCS.PHASECHK.TRANS64 P0, [R11+URZ], R6 ;  /* 0x000000060b0085a7 */ /* 0x000ea4000800007f */
[----:B--2---:R-:W-:Y:S05]  /*8b00*/  @!P0 BRA `(.L_x_185) ;  /* 0xfffffffc00f08947 */ /* 0x004fea000383ffff */
[----:B------:R-:W-:Y:S05]  /*8b10*/  BRA `(.L_x_205) ;  /* 0xfffffff800787947 */ /* 0x000fea000383ffff */
.L_x_206:
[----:B------:R-:W-:-:S00]  /*8b20*/  BRA `(.L_x_206) ;  /* 0xfffffffc00fc7947 */ /* 0x000fc0000383ffff */
[----:B------:R-:W-:-:S00]  /*8b30*/  NOP ;  /* 0x0000000000007918 */ /* 0x000fc00000000000 */
        /* <DEDUP_REMOVED lines=12> */
.L_x_207:


//--------------------- .nv.shared._ZN7cutlass13device_kernelINS_4gemm6kernel13GemmUniversalIN4cute5tupleIJiiiiEEENS1_10collective13CollectiveMmaINS1_40MainloopSm90TmaGmmaWarpSpecializedSparseILi11ENS5_IJNS4_1CILi1EEENSA_ILi2EEESB_EEENS1_32KernelTmaWarpSpecializedPingpongEEENS5_IJNSA_ILi64EEENSA_ILi128EEESG_EEENS_10bfloat16_tENS5_IJNS4_6LayoutINS5_IJiNS5_IJSC_iEEEiEEENS5_IJlNS5_IJSB_SC_EEElEEEEENSK_INS5_IJNS5_IJNS5_IJNSA_ILi8EEESC_NSA_ILi4EEEEEEiEEENS5_IJNS5_IJNSA_ILi16EEESC_SC_EEEiEEEiEEENS5_IJNS5_IJNS5_IJSG_SU_NSA_ILi1024EEEEEENSA_ILi4096EEEEEENS5_IJNS5_IJSB_NSA_ILi512EEENSA_ILi32EEEEEElEEElEEEEEEEESJ_NS5_IJlSB_lEEENS4_8TiledMMAINS4_8MMA_AtomIJNS4_4SM904GMMA6SPARSE29GMMA_64x128x32_F32BF16BF16_SSILNS1D_5MajorE0ELS1G_0ELNS1D_7ScaleInE1ELS1H_1ELNS1D_9SparseSelE0EEEEEENSK_INS5_IJSB_SB_SB_EEENS5_IJNSA_ILi0EEES1M_S1M_EEEEENS5_IJNS4_10UnderscoreES1P_S1P_EEEEENS4_23SM90_TMA_LOAD_MULTICASTENS4_14ComposedLayoutINS4_7SwizzleILi2ELi4ELi3EEENS4_25smem_sparse_ptr_flag_bitsILi2ELi16EEENSK_INS5_IJNS5_IJSB_SQ_EEENS5_IJSC_S13_EEEEEENS5_IJNS5_IJS1M_SG_EEESN_EEEEEEEvNS4_8identityENS4_13SM90_TMA_LOADENS1T_INS1U_ILi3ELi4ELi3EEENS4_18smem_ptr_flag_bitsILi16EEENSK_INS5_IJSQ_SG_EEENS5_IJSG_SB_EEEEEEEvS25_EENS_8epilogue10collective6detail29Sm90TmaWarpSpecializedAdapterINS2G_15DefaultEpilogueIfNS5_IJSB_llEEES2K_NS2F_6thread17LinearCombinationIfLi1EffLNS2L_9ScaleType4KindE0ELNS_15FloatRoundStyleE2EfEENS1_15EpilogueDefaultEEEEEvvEEEEvNT_6ParamsE --------------------------
	.section	.nv.shared._ZN7cutlass13device_kernelINS_4gemm6kernel13GemmUniversalIN4cute5tupleIJiiiiEEENS1_10collective13CollectiveMmaINS1_40MainloopSm90TmaGmmaWarpSpecializedSparseILi11ENS5_IJNS4_1CILi1EEENSA_ILi2EEESB_EEENS1_32KernelTmaWarpSpecializedPingpongEEENS5_IJNSA_ILi64EEENSA_ILi128EEESG_EEENS_10bfloat16_tENS5_IJNS4_6LayoutINS5_IJiNS5_IJSC_iEEEiEEENS5_IJlNS5_IJSB_SC_EEElEEEEENSK_INS5_IJNS5_IJNS5_IJNSA_ILi8EEESC_NSA_ILi4EEEEEEiEEENS5_IJNS5_IJNSA_ILi16EEESC_SC_EEEiEEEiEEENS5_IJNS5_IJNS5_IJSG_SU_NSA_ILi1024EEEEEENSA_ILi4096EEEEEENS5_IJNS5_IJSB_NSA_ILi512EEENSA_ILi32EEEEEElEEElEEEEEEEESJ_NS5_IJlSB_lEEENS4_8TiledMMAINS4_8MMA_AtomIJNS4_4SM904GMMA6SPARSE29GMMA_64x128x32_F32BF16BF16_SSILNS1D_5MajorE0ELS1G_0ELNS1D_7ScaleInE1ELS1H_1ELNS1D_9SparseSelE0EEEEEENSK_INS5_IJSB_SB_SB_EEENS5_IJNSA_ILi0EEES1M_S1M_EEEEENS5_IJNS4_10UnderscoreES1P_S1P_EEEEENS4_23SM90_TMA_LOAD_MULTICASTENS4_14ComposedLayoutINS4_7SwizzleILi2ELi4ELi3EEENS4_25smem_sparse_ptr_flag_bitsILi2ELi16EEENSK_INS5_IJNS5_IJSB_SQ_EEENS5_IJSC_S13_EEEEEENS5_IJNS5_IJS1M_SG_EEESN_EEEEEEEvNS4_8identityENS4_13SM90_TMA_LOADENS1T_INS1U_ILi3ELi4ELi3EEENS4_18smem_ptr_flag_bitsILi16EEENSK_INS5_IJSQ_SG_EEENS5_IJSG_SB_EEEEEEEvS25_EENS_8epilogue10collective6detail29Sm90TmaWarpSpecializedAdapterINS2G_15DefaultEpilogueIfNS5_IJSB_llEEES2K_NS2F_6thread17LinearCombinationIfLi1EffLNS2L_9ScaleType4KindE0ELNS_15FloatRoundStyleE2EfEENS1_15EpilogueDefaultEEEEEvvEEEEvNT_6ParamsE,"aw",@nobits
	.sectionflags	@""
	.align	16
	.zero		1024


//--------------------- .nv.shared.reserved.0     --------------------------
	.section	.nv.shared.reserved.0,"aw",@nobits
	.weak		__nv_reservedSMEM_offset_0_alias
	.size		__nv_reservedSMEM_offset_0_alias, 0, 0
	.other		__nv_reservedSMEM_offset_0_alias,@"STO_CUDA_RESERVED_SHARED STV_DEFAULT"
__nv_reservedSMEM_offset_0_alias:
	.zero		0


//--------------------- .nv.global                --------------------------
	.section	.nv.global,"aw",@nobits
.nv.global:
	.type		_ZN39_INTERNAL_e83fc106_4_k_cu_78eb4e83_26194cute1_E,@object
	.size		_ZN39_INTERNAL_e83fc106_4_k_cu_78eb4e83_26194cute1_E,(_ZN39_INTERNAL_e83fc106_4_k_cu_78eb4e83_26194cuda3std3__45__cpo6cbeginE - _ZN39_INTERNAL_e83fc106_4_k_cu_78eb4e83_26194cute1_E)
_ZN39_INTERNAL_e83fc106_4_k_cu_78eb4e83_26194cute1_E:
	.zero		1
	.type		_ZN39_INTERNAL_e83fc106_4_k_cu_78eb4e83_26194cuda3std3__45__cpo6cbeginE,@object
	.size		_ZN39_INTERNAL_e83fc106_4_k_cu_78eb4e83_26194cuda3std3__45__cpo6cbeginE,(_ZN39_INTERNAL_e83fc106_4_k_cu_78eb4e83_26194cuda3std3__48in_placeE - _ZN39_INTERNAL_e83fc106_4_k_cu_78eb4e83_26194cuda3std3__45__cpo6cbeginE)
_ZN39_INTERNAL_e83fc106_4_k_cu_78eb4e83_26194cuda3std3__45__cpo6cbeginE:
	.zero		1
	.type		_ZN39_INTERNAL_e83fc106_4_k_cu_78eb4e83_26194cuda3std3__48in_placeE,@object
	.size		_ZN39_INTERNAL_e83fc106_4_k_cu_78eb4e83_26194cuda3std3__48in_placeE,(_ZN39_INTERNAL_e83fc106_4_k_cu_78eb4e83_26194cuda3std6ranges3__45__cpo9iter_moveE - _ZN39_INTERNAL_e83fc106_4_k_cu_78eb4e83_26194cuda3std3__48in_placeE)
_ZN39_INTERNAL_e83fc106_4_k_cu_78eb4e83_26194cuda3std3__48in_placeE:
	.zero		1
	.type		_ZN39_INTERNAL_e83fc106_4_k_cu_78eb4e83_26194cuda3std6ranges3__45__cpo9iter_moveE,@object
	.size		_ZN39_INTERNAL_e83fc106_4_k_cu_78eb4e83_26194cuda3std6ranges3__45__cpo9iter_moveE,(_ZN39_INTERNAL_e83fc106_4_k_cu_78eb4e83_26194cuda3std3__45__cpo5beginE - _ZN39_INTERNAL_e83fc106_4_k_cu_78eb4e83_26194cuda3std6ranges3__45__cpo9iter_moveE)
_ZN39_INTERNAL_e83fc106_4_k_cu_78eb4e83_26194cuda3std6ranges3__45__cpo9iter_moveE:
	.zero		1
	.type		_ZN39_INTERNAL_e83fc106_4_k_cu_78eb4e83_26194cuda3std3__45__cpo5beginE,@object
	.size		_ZN39_INTERNAL_e83fc106_4_k_cu_78eb4e83_26194cuda3std3__45__cpo5beginE,(_ZN39_INTERNAL_e83fc106_4_k_cu_78eb4e83_26194cuda3std3__441_GLOBAL__N__e83fc106_4_k_cu_78eb4e83_26196ignoreE - _ZN39_INTERNAL_e83fc106_4_k_cu_78eb4e83_26194cuda3std3__45__cpo5beginE)
_ZN39_INTERNAL_e83fc106_4_k_cu_78eb4e83_26194cuda3std3__45__cpo5beginE:
	.zero		1
	.type		_ZN39_INTERNAL_e83fc106_4_k_cu_78eb4e83_26194cuda3std3__441_GLOBAL__N__e83fc106_4_k_cu_78eb4e83_26196ignoreE,@object
	.size		_ZN39_INTERNAL_e83fc106_4_k_cu_78eb4e83_26194cuda3std3__441_GLOBAL__N__e83fc106_4_k_cu_78eb4e83_26196ignoreE,(_ZN39_INTERNAL_e83fc106_4_k_cu_78eb4e83_26194cute7productE - _ZN39_INTERNAL_e83fc106_4_k_cu_78eb4e83_26194cuda3std3__441_GLOBAL__N__e83fc106_4_k_cu_78eb4e83_26196ignoreE)
_ZN39_INTERNAL_e83fc106_4_k_cu_78eb4e83_26194cuda3std3__441_GLOBAL__N__e83fc106_4_k_cu_78eb4e83_26196ignoreE:
	.zero		1
	.type		_ZN39_INTERNAL_e83fc106_4_k_cu_78eb4e83_26194cute7productE,@object
	.size		_ZN39_INTERNAL_e83fc106_4_k_cu_78eb4e83_26194cute7productE,(_ZN39_INTERNAL_e83fc106_4_k_cu_78eb4e83_26194cuda3std3__45__cpo3endE - _ZN39_INTERNAL_e83fc106_4_k_cu_78eb4e83_26194cute7productE)
_ZN39_INTERNAL_e83fc106_4_k_cu_78eb4e83_26194cute7productE:
	.zero		1
	.type		_ZN39_INTERNAL_e83fc106_4_k_cu_78eb4e83_26194cuda3std3__45__cpo3endE,@object
	.size		_ZN39_INTERNAL_e83fc106_4_k_cu_78eb4e83_26194cuda3std3__45__cpo3endE,(_ZN39_INTERNAL_e83fc106_4_k_cu_78eb4e83_26194cuda3std3__419piecewise_constructE - _ZN39_INTERNAL_e83fc106_4_k_cu_78eb4e83_26194cuda3std3__45__cpo3endE)
_ZN39_INTERNAL_e83fc106_4_k_cu_78eb4e83_26194cuda3std3__45__cpo3endE:
	.zero		1
	.type		_ZN39_INTERNAL_e83fc106_4_k_cu_78eb4e83_26194cuda3std3__419piecewise_constructE,@object
	.size		_ZN39_INTERNAL_e83fc106_4_k_cu_78eb4e83_26194cuda3std3__419piecewise_constructE,(_ZN39_INTERNAL_e83fc106_4_k_cu_78eb4e83_26194cuda3std3__45__cpo4cendE - _ZN39_INTERNAL_e83fc106_4_k_cu_78eb4e83_26194cuda3std3__419piecewise_constructE)
_ZN39_INTERNAL_e83fc106_4_k_cu_78eb4e83_26194cuda3std3__419piecewise_constructE:
	.zero		1
	.type		_ZN39_INTERNAL_e83fc106_4_k_cu_78eb4e83_26194cuda3std3__45__cpo4cendE,@object
	.size		_ZN39_INTERNAL_e83fc106_4_k_cu_78eb4e83_26194cuda3std3__45__cpo4cendE,(_ZN39_INTERNAL_e83fc106_4_k_cu_78eb4e83_26194cuda3std6ranges3__45__cpo4swapE - _ZN39_INTERNAL_e83fc106_4_k_cu_78eb4e83_26194cuda3std3__45__cpo4cendE)
_ZN39_INTERNAL_e83fc106_4_k_cu_78eb4e83_26194cuda3std3__45__cpo4cendE:
	.zero		1
	.type		_ZN39_INTERNAL_e83fc106_4_k_cu_78eb4e83_26194cuda3std6ranges3__45__cpo4swapE,@object
	.size		_ZN39_INTERNAL_e83fc106_4_k_cu_78eb4e83_26194cuda3std6ranges3__45__cpo4swapE,(.L_7 - _ZN39_INTERNAL_e83fc106_4_k_cu_78eb4e83_26194cuda3std6ranges3__45__cpo4swapE)
_ZN39_INTERNAL_e83fc106_4_k_cu_78eb4e83_26194cuda3std6ranges3__45__cpo4swapE:
	.zero		1
.L_7:


//--------------------- .nv.constant0._ZN7cutlass13device_kernelINS_4gemm6kernel13GemmUniversalIN4cute5tupleIJiiiiEEENS1_10collective13CollectiveMmaINS1_40MainloopSm90TmaGmmaWarpSpecializedSparseILi11ENS5_IJNS4_1CILi1EEENSA_ILi2EEESB_EEENS1_32KernelTmaWarpSpecializedPingpongEEENS5_IJNSA_ILi64EEENSA_ILi128EEESG_EEENS_10bfloat16_tENS5_IJNS4_6LayoutINS5_IJiNS5_IJSC_iEEEiEEENS5_IJlNS5_IJSB_SC_EEElEEEEENSK_INS5_IJNS5_IJNS5_IJNSA_ILi8EEESC_NSA_ILi4EEEEEEiEEENS5_IJNS5_IJNSA_ILi16EEESC_SC_EEEiEEEiEEENS5_IJNS5_IJNS5_IJSG_SU_NSA_ILi1024EEEEEENSA_ILi4096EEEEEENS5_IJNS5_IJSB_NSA_ILi512EEENSA_ILi32EEEEEElEEElEEEEEEEESJ_NS5_IJlSB_lEEENS4_8TiledMMAINS4_8MMA_AtomIJNS4_4SM904GMMA6SPARSE29GMMA_64x128x32_F32BF16BF16_SSILNS1D_5MajorE0ELS1G_0ELNS1D_7ScaleInE1ELS1H_1ELNS1D_9SparseSelE0EEEEEENSK_INS5_IJSB_SB_SB_EEENS5_IJNSA_ILi0EEES1M_S1M_EEEEENS5_IJNS4_10UnderscoreES1P_S1P_EEEEENS4_23SM90_TMA_LOAD_MULTICASTENS4_14ComposedLayoutINS4_7SwizzleILi2ELi4ELi3EEENS4_25smem_sparse_ptr_flag_bitsILi2ELi16EEENSK_INS5_IJNS5_IJSB_SQ_EEENS5_IJSC_S13_EEEEEENS5_IJNS5_IJS1M_SG_EEESN_EEEEEEEvNS4_8identityENS4_13SM90_TMA_LOADENS1T_INS1U_ILi3ELi4ELi3EEENS4_18smem_ptr_flag_bitsILi16EEENSK_INS5_IJSQ_SG_EEENS5_IJSG_SB_EEEEEEEvS25_EENS_8epilogue10collective6detail29Sm90TmaWarpSpecializedAdapterINS2G_15DefaultEpilogueIfNS5_IJSB_llEEES2K_NS2F_6thread17LinearCombinationIfLi1EffLNS2L_9ScaleType4KindE0ELNS_15FloatRoundStyleE2EfEENS1_15EpilogueDefaultEEEEEvvEEEEvNT_6ParamsE --------------------------
	.section	.nv.constant0._ZN7cutlass13device_kernelINS_4gemm6kernel13GemmUniversalIN4cute5tupleIJiiiiEEENS1_10collective13CollectiveMmaINS1_40MainloopSm90TmaGmmaWarpSpecializedSparseILi11ENS5_IJNS4_1CILi1EEENSA_ILi2EEESB_EEENS1_32KernelTmaWarpSpecializedPingpongEEENS5_IJNSA_ILi64EEENSA_ILi128EEESG_EEENS_10bfloat16_tENS5_IJNS4_6LayoutINS5_IJiNS5_IJSC_iEEEiEEENS5_IJlNS5_IJSB_SC_EEElEEEEENSK_INS5_IJNS5_IJNS5_IJNSA_ILi8EEESC_NSA_ILi4EEEEEEiEEENS5_IJNS5_IJNSA_ILi16EEESC_SC_EEEiEEEiEEENS5_IJNS5_IJNS5_IJSG_SU_NSA_ILi1024EEEEEENSA_ILi4096EEEEEENS5_IJNS5_IJSB_NSA_ILi512EEENSA_ILi32EEEEEElEEElEEEEEEEESJ_NS5_IJlSB_lEEENS4_8TiledMMAINS4_8MMA_AtomIJNS4_4SM904GMMA6SPARSE29GMMA_64x128x32_F32BF16BF16_SSILNS1D_5MajorE0ELS1G_0ELNS1D_7ScaleInE1ELS1H_1ELNS1D_9SparseSelE0EEEEEENSK_INS5_IJSB_SB_SB_EEENS5_IJNSA_ILi0EEES1M_S1M_EEEEENS5_IJNS4_10UnderscoreES1P_S1P_EEEEENS4_23SM90_TMA_LOAD_MULTICASTENS4_14ComposedLayoutINS4_7SwizzleILi2ELi4ELi3EEENS4_25smem_sparse_ptr_flag_bitsILi2ELi16EEENSK_INS5_IJNS5_IJSB_SQ_EEENS5_IJSC_S13_EEEEEENS5_IJNS5_IJS1M_SG_EEESN_EEEEEEEvNS4_8identityENS4_13SM90_TMA_LOADENS1T_INS1U_ILi3ELi4ELi3EEENS4_18smem_ptr_flag_bitsILi16EEENSK_INS5_IJSQ_SG_EEENS5_IJSG_SB_EEEEEEEvS25_EENS_8epilogue10collective6detail29Sm90TmaWarpSpecializedAdapterINS2G_15DefaultEpilogueIfNS5_IJSB_llEEES2K_NS2F_6thread17LinearCombinationIfLi1EffLNS2L_9ScaleType4KindE0ELNS_15FloatRoundStyleE2EfEENS1_15EpilogueDefaultEEEEEvvEEEEvNT_6ParamsE,"a",@progbits
	.sectionflags	@""
	.align	4
.nv.constant0._ZN7cutlass13device_kernelINS_4gemm6kernel13GemmUniversalIN4cute5tupleIJiiiiEEENS1_10collective13CollectiveMmaINS1_40MainloopSm90TmaGmmaWarpSpecializedSparseILi11ENS5_IJNS4_1CILi1EEENSA_ILi2EEESB_EEENS1_32KernelTmaWarpSpecializedPingpongEEENS5_IJNSA_ILi64EEENSA_ILi128EEESG_EEENS_10bfloat16_tENS5_IJNS4_6LayoutINS5_IJiNS5_IJSC_iEEEiEEENS5_IJlNS5_IJSB_SC_EEElEEEEENSK_INS5_IJNS5_IJNS5_IJNSA_ILi8EEESC_NSA_ILi4EEEEEEiEEENS5_IJNS5_IJNSA_ILi16EEESC_SC_EEEiEEEiEEENS5_IJNS5_IJNS5_IJSG_SU_NSA_ILi1024EEEEEENSA_ILi4096EEEEEENS5_IJNS5_IJSB_NSA_ILi512EEENSA_ILi32EEEEEElEEElEEEEEEEESJ_NS5_IJlSB_lEEENS4_8TiledMMAINS4_8MMA_AtomIJNS4_4SM904GMMA6SPARSE29GMMA_64x128x32_F32BF16BF16_SSILNS1D_5MajorE0ELS1G_0ELNS1D_7ScaleInE1ELS1H_1ELNS1D_9SparseSelE0EEEEEENSK_INS5_IJSB_SB_SB_EEENS5_IJNSA_ILi0EEES1M_S1M_EEEEENS5_IJNS4_10UnderscoreES1P_S1P_EEEEENS4_23SM90_TMA_LOAD_MULTICASTENS4_14ComposedLayoutINS4_7SwizzleILi2ELi4ELi3EEENS4_25smem_sparse_ptr_flag_bitsILi2ELi16EEENSK_INS5_IJNS5_IJSB_SQ_EEENS5_IJSC_S13_EEEEEENS5_IJNS5_IJS1M_SG_EEESN_EEEEEEEvNS4_8identityENS4_13SM90_TMA_LOADENS1T_INS1U_ILi3ELi4ELi3EEENS4_18smem_ptr_flag_bitsILi16EEENSK_INS5_IJSQ_SG_EEENS5_IJSG_SB_EEEEEEEvS25_EENS_8epilogue10collective6detail29Sm90TmaWarpSpecializedAdapterINS2G_15DefaultEpilogueIfNS5_IJSB_llEEES2K_NS2F_6thread17LinearCombinationIfLi1EffLNS2L_9ScaleType4KindE0ELNS_15FloatRoundStyleE2EfEENS1_15EpilogueDefaultEEEEEvvEEEEvNT_6ParamsE:
	.zero		1920


//--------------------- SYMBOLS --------------------------

	.type		.nv.reservedSmem.offset0,@object
	.size		.nv.reservedSmem.offset0,0x4
